//
// Generated by NVIDIA NVVM Compiler
//
// Compiler Build ID: CL-36424714
// Cuda compilation tools, release 13.0, V13.0.88
// Based on NVVM 20.0.0
//

.version 9.0
.target sm_100
.address_size 64

	// .globl	_Z14process_blocksPfS_ii
// _ZZ14process_blocksPfS_iiE11image_block has been demoted
// _ZZ14process_blocksPfS_iiE12result_block has been demoted
.global .align 4 .b8 __cudart_i2opi_f[24] = {65, 144, 67, 60, 153, 149, 98, 219, 192, 221, 52, 245, 209, 87, 39, 252, 41, 21, 68, 78, 110, 131, 249, 162};

.visible .entry _Z14process_blocksPfS_ii(
	.param .u64 .ptr .align 1 _Z14process_blocksPfS_ii_param_0,
	.param .u64 .ptr .align 1 _Z14process_blocksPfS_ii_param_1,
	.param .u32 _Z14process_blocksPfS_ii_param_2,
	.param .u32 _Z14process_blocksPfS_ii_param_3
)
{
	.local .align 4 .b8 	__local_depot0[28];
	.reg .b64 	%SP;
	.reg .b64 	%SPL;
	.reg .pred 	%p<241>;
	.reg .b32 	%r<1002>;
	.reg .b32 	%f<806>;
	.reg .b64 	%rd<451>;
	.reg .b64 	%fd<122>;
	// demoted variable
	.shared .align 4 .b8 _ZZ14process_blocksPfS_iiE11image_block[256];
	// demoted variable
	.shared .align 4 .b8 _ZZ14process_blocksPfS_iiE12result_block[256];
	mov.u64 	%SPL, __local_depot0;
	ld.param.u64 	%rd80, [_Z14process_blocksPfS_ii_param_0];
	ld.param.u32 	%r280, [_Z14process_blocksPfS_ii_param_2];
	ld.param.u32 	%r281, [_Z14process_blocksPfS_ii_param_3];
	add.u64 	%rd1, %SPL, 0;
	add.u64 	%rd2, %SPL, 0;
	mov.u32 	%r283, %ctaid.x;
	mov.u32 	%r284, %ctaid.y;
	mov.u32 	%r1, %tid.x;
	mov.u32 	%r2, %tid.y;
	shl.b32 	%r285, %r283, 3;
	add.s32 	%r3, %r285, %r1;
	shl.b32 	%r286, %r284, 3;
	add.s32 	%r287, %r286, %r2;
	setp.lt.s32 	%p4, %r3, %r280;
	setp.lt.s32 	%p5, %r287, %r281;
	and.pred  	%p1, %p4, %p5;
	not.pred 	%p6, %p1;
	@%p6 bra 	$L__BB0_2;
	ld.param.u32 	%r901, [_Z14process_blocksPfS_ii_param_2];
	cvta.to.global.u64 	%rd84, %rd80;
	mad.lo.s32 	%r294, %r901, %r287, %r3;
	mul.wide.u32 	%rd85, %r294, 4;
	add.s64 	%rd86, %rd84, %rd85;
	ld.global.f32 	%f151, [%rd86];
	shl.b32 	%r295, %r2, 5;
	mov.u32 	%r296, _ZZ14process_blocksPfS_iiE11image_block;
	add.s32 	%r297, %r296, %r295;
	shl.b32 	%r298, %r1, 2;
	add.s32 	%r299, %r297, %r298;
	st.shared.f32 	[%r299], %f151;
	bra.uni 	$L__BB0_3;
$L__BB0_2:
	shl.b32 	%r288, %r2, 5;
	mov.u32 	%r289, _ZZ14process_blocksPfS_iiE11image_block;
	add.s32 	%r290, %r289, %r288;
	shl.b32 	%r291, %r1, 2;
	add.s32 	%r292, %r290, %r291;
	mov.b32 	%r293, 0;
	st.shared.u32 	[%r292], %r293;
$L__BB0_3:
	bar.sync 	0;
	or.b32  	%r300, %r1, %r2;
	setp.ne.s32 	%p7, %r300, 0;
	@%p7 bra 	$L__BB0_173;
	mov.b32 	%r903, 0;
$L__BB0_5:
	mov.b32 	%r904, 0;
$L__BB0_6:
	cvt.rn.f64.u32 	%fd1, %r904;
	mul.f64 	%fd2, %fd1, 0d400921FB54442D18;
	mul.f64 	%fd3, %fd2, 0d3FB0000000000000;
	cvt.rn.f32.f64 	%f153, %fd3;
	mul.f32 	%f154, %f153, 0f3F22F983;
	cvt.rni.s32.f32 	%r7, %f154;
	cvt.rn.f32.s32 	%f155, %r7;
	fma.rn.f32 	%f156, %f155, 0fBFC90FDA, %f153;
	fma.rn.f32 	%f157, %f155, 0fB3A22168, %f156;
	fma.rn.f32 	%f1, %f155, 0fA7C234C5, %f157;
	mov.b32 	%r304, %f153;
	shr.u32 	%r305, %r304, 23;
	and.b32  	%r306, %r305, 224;
	add.s32 	%r307, %r306, -128;
	shl.b32 	%r308, %r304, 8;
	or.b32  	%r8, %r308, -2147483648;
	shr.u32 	%r309, %r307, 5;
	and.b32  	%r9, %r305, 31;
	mul.wide.u32 	%rd87, %r309, 4;
	sub.s64 	%rd3, %rd1, %rd87;
	mul.lo.s32 	%r310, %r904, 3;
	cvt.rn.f64.u32 	%fd4, %r310;
	mul.f64 	%fd5, %fd4, 0d400921FB54442D18;
	mul.f64 	%fd6, %fd5, 0d3FB0000000000000;
	cvt.rn.f32.f64 	%f158, %fd6;
	mul.f32 	%f159, %f158, 0f3F22F983;
	cvt.rni.s32.f32 	%r10, %f159;
	cvt.rn.f32.s32 	%f160, %r10;
	fma.rn.f32 	%f161, %f160, 0fBFC90FDA, %f158;
	fma.rn.f32 	%f162, %f160, 0fB3A22168, %f161;
	fma.rn.f32 	%f2, %f160, 0fA7C234C5, %f162;
	abs.f32 	%f3, %f158;
	mov.b32 	%r311, %f158;
	shr.u32 	%r312, %r311, 23;
	and.b32  	%r313, %r312, 224;
	add.s32 	%r314, %r313, -128;
	shl.b32 	%r315, %r311, 8;
	or.b32  	%r11, %r315, -2147483648;
	shr.u32 	%r316, %r314, 5;
	and.b32  	%r12, %r312, 31;
	mul.wide.u32 	%rd88, %r316, 4;
	sub.s64 	%rd4, %rd1, %rd88;
	mov.f32 	%f772, 0f00000000;
	mul.rn.f32 	%f4, %f158, %f772;
	mul.lo.s32 	%r317, %r904, 5;
	cvt.rn.f64.u32 	%fd7, %r317;
	mul.f64 	%fd8, %fd7, 0d400921FB54442D18;
	mul.f64 	%fd9, %fd8, 0d3FB0000000000000;
	cvt.rn.f32.f64 	%f163, %fd9;
	mul.f32 	%f164, %f163, 0f3F22F983;
	cvt.rni.s32.f32 	%r13, %f164;
	cvt.rn.f32.s32 	%f165, %r13;
	fma.rn.f32 	%f166, %f165, 0fBFC90FDA, %f163;
	fma.rn.f32 	%f167, %f165, 0fB3A22168, %f166;
	fma.rn.f32 	%f5, %f165, 0fA7C234C5, %f167;
	mov.b32 	%r318, %f163;
	shr.u32 	%r319, %r318, 23;
	and.b32  	%r320, %r319, 224;
	add.s32 	%r321, %r320, -128;
	shl.b32 	%r322, %r318, 8;
	or.b32  	%r14, %r322, -2147483648;
	shr.u32 	%r323, %r321, 5;
	and.b32  	%r15, %r319, 31;
	mul.wide.u32 	%rd89, %r323, 4;
	sub.s64 	%rd5, %rd1, %rd89;
	mul.lo.s32 	%r324, %r904, 7;
	cvt.rn.f64.u32 	%fd10, %r324;
	mul.f64 	%fd11, %fd10, 0d400921FB54442D18;
	mul.f64 	%fd12, %fd11, 0d3FB0000000000000;
	cvt.rn.f32.f64 	%f168, %fd12;
	mul.f32 	%f169, %f168, 0f3F22F983;
	cvt.rni.s32.f32 	%r16, %f169;
	cvt.rn.f32.s32 	%f170, %r16;
	fma.rn.f32 	%f171, %f170, 0fBFC90FDA, %f168;
	fma.rn.f32 	%f172, %f170, 0fB3A22168, %f171;
	fma.rn.f32 	%f6, %f170, 0fA7C234C5, %f172;
	abs.f32 	%f7, %f168;
	mov.b32 	%r325, %f168;
	shr.u32 	%r326, %r325, 23;
	and.b32  	%r327, %r326, 224;
	add.s32 	%r328, %r327, -128;
	shl.b32 	%r329, %r325, 8;
	or.b32  	%r17, %r329, -2147483648;
	shr.u32 	%r330, %r328, 5;
	and.b32  	%r18, %r326, 31;
	mul.wide.u32 	%rd90, %r330, 4;
	sub.s64 	%rd6, %rd1, %rd90;
	mul.rn.f32 	%f8, %f168, %f772;
	mul.lo.s32 	%r331, %r904, 9;
	cvt.rn.f64.u32 	%fd13, %r331;
	mul.f64 	%fd14, %fd13, 0d400921FB54442D18;
	mul.f64 	%fd15, %fd14, 0d3FB0000000000000;
	cvt.rn.f32.f64 	%f173, %fd15;
	mul.f32 	%f174, %f173, 0f3F22F983;
	cvt.rni.s32.f32 	%r19, %f174;
	cvt.rn.f32.s32 	%f175, %r19;
	fma.rn.f32 	%f176, %f175, 0fBFC90FDA, %f173;
	fma.rn.f32 	%f177, %f175, 0fB3A22168, %f176;
	fma.rn.f32 	%f9, %f175, 0fA7C234C5, %f177;
	abs.f32 	%f10, %f173;
	mov.b32 	%r332, %f173;
	shr.u32 	%r333, %r332, 23;
	and.b32  	%r334, %r333, 224;
	add.s32 	%r335, %r334, -128;
	shl.b32 	%r336, %r332, 8;
	or.b32  	%r20, %r336, -2147483648;
	shr.u32 	%r337, %r335, 5;
	and.b32  	%r21, %r333, 31;
	mul.wide.u32 	%rd91, %r337, 4;
	sub.s64 	%rd7, %rd1, %rd91;
	mul.rn.f32 	%f11, %f173, %f772;
	mul.lo.s32 	%r338, %r904, 11;
	cvt.rn.f64.u32 	%fd16, %r338;
	mul.f64 	%fd17, %fd16, 0d400921FB54442D18;
	mul.f64 	%fd18, %fd17, 0d3FB0000000000000;
	cvt.rn.f32.f64 	%f178, %fd18;
	mul.f32 	%f179, %f178, 0f3F22F983;
	cvt.rni.s32.f32 	%r22, %f179;
	cvt.rn.f32.s32 	%f180, %r22;
	fma.rn.f32 	%f181, %f180, 0fBFC90FDA, %f178;
	fma.rn.f32 	%f182, %f180, 0fB3A22168, %f181;
	fma.rn.f32 	%f12, %f180, 0fA7C234C5, %f182;
	abs.f32 	%f13, %f178;
	mov.b32 	%r339, %f178;
	shr.u32 	%r340, %r339, 23;
	and.b32  	%r341, %r340, 224;
	add.s32 	%r342, %r341, -128;
	shl.b32 	%r343, %r339, 8;
	or.b32  	%r23, %r343, -2147483648;
	shr.u32 	%r344, %r342, 5;
	and.b32  	%r24, %r340, 31;
	mul.wide.u32 	%rd92, %r344, 4;
	sub.s64 	%rd8, %rd1, %rd92;
	mul.lo.s32 	%r345, %r904, 13;
	cvt.rn.f64.u32 	%fd19, %r345;
	mul.f64 	%fd20, %fd19, 0d400921FB54442D18;
	mul.f64 	%fd21, %fd20, 0d3FB0000000000000;
	cvt.rn.f32.f64 	%f183, %fd21;
	mul.f32 	%f184, %f183, 0f3F22F983;
	cvt.rni.s32.f32 	%r25, %f184;
	cvt.rn.f32.s32 	%f185, %r25;
	fma.rn.f32 	%f186, %f185, 0fBFC90FDA, %f183;
	fma.rn.f32 	%f187, %f185, 0fB3A22168, %f186;
	fma.rn.f32 	%f14, %f185, 0fA7C234C5, %f187;
	mov.b32 	%r346, %f183;
	shr.u32 	%r347, %r346, 23;
	and.b32  	%r348, %r347, 224;
	add.s32 	%r349, %r348, -128;
	shl.b32 	%r350, %r346, 8;
	or.b32  	%r26, %r350, -2147483648;
	shr.u32 	%r351, %r349, 5;
	and.b32  	%r27, %r347, 31;
	mul.wide.u32 	%rd93, %r351, 4;
	sub.s64 	%rd9, %rd1, %rd93;
	mul.lo.s32 	%r352, %r904, 15;
	cvt.rn.f64.u32 	%fd22, %r352;
	mul.f64 	%fd23, %fd22, 0d400921FB54442D18;
	mul.f64 	%fd24, %fd23, 0d3FB0000000000000;
	cvt.rn.f32.f64 	%f188, %fd24;
	mul.f32 	%f189, %f188, 0f3F22F983;
	cvt.rni.s32.f32 	%r28, %f189;
	cvt.rn.f32.s32 	%f190, %r28;
	fma.rn.f32 	%f191, %f190, 0fBFC90FDA, %f188;
	fma.rn.f32 	%f192, %f190, 0fB3A22168, %f191;
	fma.rn.f32 	%f15, %f190, 0fA7C234C5, %f192;
	mov.b32 	%r353, %f188;
	shr.u32 	%r354, %r353, 23;
	and.b32  	%r355, %r354, 224;
	add.s32 	%r356, %r355, -128;
	shl.b32 	%r357, %r353, 8;
	or.b32  	%r29, %r357, -2147483648;
	shr.u32 	%r358, %r356, 5;
	and.b32  	%r30, %r354, 31;
	mul.wide.u32 	%rd94, %r358, 4;
	sub.s64 	%rd10, %rd1, %rd94;
	mov.b32 	%r905, 0;
$L__BB0_7:
	mul.lo.s32 	%r359, %r905, %r903;
	shl.b32 	%r360, %r359, 1;
	add.s32 	%r361, %r360, %r903;
	cvt.rn.f64.u32 	%fd25, %r361;
	mul.f64 	%fd26, %fd25, 0d400921FB54442D18;
	mul.f64 	%fd27, %fd26, 0d3FB0000000000000;
	cvt.rn.f32.f64 	%f193, %fd27;
	mul.f32 	%f194, %f193, 0f3F22F983;
	cvt.rni.s32.f32 	%r32, %f194;
	cvt.rn.f32.s32 	%f195, %r32;
	fma.rn.f32 	%f196, %f195, 0fBFC90FDA, %f193;
	fma.rn.f32 	%f197, %f195, 0fB3A22168, %f196;
	fma.rn.f32 	%f17, %f195, 0fA7C234C5, %f197;
	abs.f32 	%f18, %f193;
	mov.b32 	%r362, %f193;
	shr.u32 	%r363, %r362, 23;
	and.b32  	%r364, %r363, 224;
	add.s32 	%r365, %r364, -128;
	shl.b32 	%r366, %r362, 8;
	or.b32  	%r33, %r366, -2147483648;
	shr.u32 	%r367, %r365, 5;
	and.b32  	%r34, %r363, 31;
	mul.wide.u32 	%rd95, %r367, 4;
	sub.s64 	%rd11, %rd2, %rd95;
	setp.ne.s32 	%p8, %r34, 0;
	mov.f32 	%f198, 0f00000000;
	mul.rn.f32 	%f19, %f193, %f198;
	@%p8 bra 	$L__BB0_89;
	setp.eq.f32 	%p123, %f18, 0f7F800000;
	setp.ltu.f32 	%p124, %f18, 0f47CE4780;
	shl.b32 	%r636, %r905, 5;
	mov.u32 	%r637, _ZZ14process_blocksPfS_iiE11image_block;
	add.s32 	%r638, %r637, %r636;
	ld.shared.f32 	%f20, [%r638];
	or.pred  	%p2, %p124, %p123;
	selp.b32 	%r949, %r32, 0, %p124;
	selp.f32 	%f787, %f17, %f19, %p124;
	mov.u32 	%r907, %r949;
	mov.f32 	%f773, %f787;
	@%p2 bra 	$L__BB0_12;
	mov.b64 	%rd417, 0;
	mov.b32 	%r906, 0;
$L__BB0_10:
	.pragma "nounroll";
	mul.wide.u32 	%rd254, %r906, 4;
	mov.u64 	%rd255, __cudart_i2opi_f;
	add.s64 	%rd256, %rd255, %rd254;
	ld.global.nc.u32 	%r640, [%rd256];
	mad.wide.u32 	%rd257, %r640, %r33, %rd417;
	shr.u64 	%rd417, %rd257, 32;
	add.s64 	%rd258, %rd2, %rd254;
	st.local.u32 	[%rd258], %rd257;
	add.s32 	%r906, %r906, 1;
	setp.ne.s32 	%p125, %r906, 6;
	@%p125 bra 	$L__BB0_10;
	st.local.u32 	[%rd2+24], %rd417;
	ld.local.u32 	%r641, [%rd11+20];
	ld.local.u32 	%r642, [%rd11+24];
	shr.u32 	%r643, %r642, 30;
	shf.l.wrap.b32 	%r644, %r641, %r642, 2;
	shl.b32 	%r645, %r641, 2;
	shr.u32 	%r646, %r644, 31;
	add.s32 	%r907, %r646, %r643;
	shr.s32 	%r647, %r644, 31;
	xor.b32  	%r648, %r647, %r644;
	xor.b32  	%r649, %r647, %r645;
	cvt.u64.u32 	%rd259, %r648;
	shl.b64 	%rd260, %rd259, 32;
	cvt.u64.u32 	%rd261, %r649;
	or.b64  	%rd262, %rd260, %rd261;
	cvt.rn.f64.s64 	%fd75, %rd262;
	mul.f64 	%fd76, %fd75, 0d3BF921FB54442D19;
	cvt.rn.f32.f64 	%f485, %fd76;
	neg.f32 	%f486, %f485;
	setp.lt.s32 	%p126, %r644, 0;
	selp.f32 	%f773, %f486, %f485, %p126;
$L__BB0_12:
	abs.f32 	%f488, %f153;
	setp.eq.f32 	%p127, %f488, 0f7F800000;
	setp.ltu.f32 	%p128, %f488, 0f47CE4780;
	add.s32 	%r650, %r907, 1;
	mul.rn.f32 	%f489, %f773, %f773;
	and.b32  	%r651, %r907, 1;
	setp.eq.b32 	%p129, %r651, 1;
	selp.f32 	%f490, %f773, 0f3F800000, %p129;
	fma.rn.f32 	%f491, %f489, %f490, 0f00000000;
	fma.rn.f32 	%f492, %f489, 0f37CBAC00, 0fBAB607ED;
	selp.f32 	%f493, 0fB94D4153, %f492, %p129;
	selp.f32 	%f494, 0f3C0885E4, 0f3D2AAABB, %p129;
	fma.rn.f32 	%f495, %f493, %f489, %f494;
	selp.f32 	%f496, 0fBE2AAAA8, 0fBEFFFFFF, %p129;
	fma.rn.f32 	%f497, %f495, %f489, %f496;
	fma.rn.f32 	%f498, %f497, %f491, %f490;
	and.b32  	%r652, %r650, 2;
	setp.eq.s32 	%p130, %r652, 0;
	mov.f32 	%f499, 0f00000000;
	sub.f32 	%f500, %f499, %f498;
	selp.f32 	%f501, %f498, %f500, %p130;
	mul.f32 	%f24, %f20, %f501;
	or.pred  	%p131, %p128, %p127;
	selp.b32 	%r911, %r7, 0, %p128;
	mul.rn.f32 	%f502, %f153, %f499;
	selp.f32 	%f774, %f1, %f502, %p128;
	@%p131 bra 	$L__BB0_18;
	mov.b64 	%rd418, 0;
	mov.b32 	%r908, 0;
$L__BB0_14:
	.pragma "nounroll";
	mul.wide.u32 	%rd264, %r908, 4;
	mov.u64 	%rd265, __cudart_i2opi_f;
	add.s64 	%rd266, %rd265, %rd264;
	ld.global.nc.u32 	%r654, [%rd266];
	mad.wide.u32 	%rd267, %r654, %r8, %rd418;
	shr.u64 	%rd418, %rd267, 32;
	add.s64 	%rd268, %rd1, %rd264;
	st.local.u32 	[%rd268], %rd267;
	add.s32 	%r908, %r908, 1;
	setp.ne.s32 	%p132, %r908, 6;
	@%p132 bra 	$L__BB0_14;
	setp.eq.s32 	%p133, %r9, 0;
	st.local.u32 	[%rd1+24], %rd418;
	ld.local.u32 	%r909, [%rd3+24];
	ld.local.u32 	%r910, [%rd3+20];
	@%p133 bra 	$L__BB0_17;
	shf.l.wrap.b32 	%r909, %r910, %r909, %r9;
	ld.local.u32 	%r655, [%rd3+16];
	shf.l.wrap.b32 	%r910, %r655, %r910, %r9;
$L__BB0_17:
	shr.u32 	%r656, %r909, 30;
	shf.l.wrap.b32 	%r657, %r910, %r909, 2;
	shl.b32 	%r658, %r910, 2;
	shr.u32 	%r659, %r657, 31;
	add.s32 	%r911, %r659, %r656;
	shr.s32 	%r660, %r657, 31;
	xor.b32  	%r661, %r660, %r657;
	xor.b32  	%r662, %r660, %r658;
	cvt.u64.u32 	%rd269, %r661;
	shl.b64 	%rd270, %rd269, 32;
	cvt.u64.u32 	%rd271, %r662;
	or.b64  	%rd272, %rd270, %rd271;
	cvt.rn.f64.s64 	%fd80, %rd272;
	mul.f64 	%fd81, %fd80, 0d3BF921FB54442D19;
	cvt.rn.f32.f64 	%f503, %fd81;
	neg.f32 	%f504, %f503;
	setp.lt.s32 	%p134, %r657, 0;
	selp.f32 	%f774, %f504, %f503, %p134;
$L__BB0_18:
	add.s32 	%r663, %r911, 1;
	mul.rn.f32 	%f505, %f774, %f774;
	and.b32  	%r664, %r911, 1;
	setp.eq.b32 	%p135, %r664, 1;
	selp.f32 	%f506, %f774, 0f3F800000, %p135;
	fma.rn.f32 	%f507, %f505, %f506, 0f00000000;
	fma.rn.f32 	%f508, %f505, 0f37CBAC00, 0fBAB607ED;
	selp.f32 	%f509, 0fB94D4153, %f508, %p135;
	selp.f32 	%f510, 0f3C0885E4, 0f3D2AAABB, %p135;
	fma.rn.f32 	%f511, %f509, %f505, %f510;
	selp.f32 	%f512, 0fBE2AAAA8, 0fBEFFFFFF, %p135;
	fma.rn.f32 	%f513, %f511, %f505, %f512;
	fma.rn.f32 	%f514, %f513, %f507, %f506;
	and.b32  	%r665, %r663, 2;
	setp.eq.s32 	%p136, %r665, 0;
	mov.f32 	%f515, 0f00000000;
	sub.f32 	%f516, %f515, %f514;
	selp.f32 	%f517, %f514, %f516, %p136;
	mul.f32 	%f518, %f24, %f517;
	setp.eq.s32 	%p137, %r903, 0;
	selp.f32 	%f519, 0f3EB504F3, 0f3F000000, %p137;
	mul.f32 	%f520, %f519, %f518;
	setp.eq.s32 	%p138, %r904, 0;
	selp.f32 	%f521, 0f3EB504F3, 0f3F000000, %p138;
	fma.rn.f32 	%f28, %f521, %f520, %f772;
	mov.u32 	%r667, _ZZ14process_blocksPfS_iiE11image_block;
	add.s32 	%r668, %r667, %r636;
	ld.shared.f32 	%f29, [%r668+4];
	mov.u32 	%r913, %r949;
	mov.f32 	%f775, %f787;
	@%p2 bra 	$L__BB0_22;
	mov.b64 	%rd419, 0;
	mov.b32 	%r912, 0;
$L__BB0_20:
	.pragma "nounroll";
	mul.wide.u32 	%rd274, %r912, 4;
	mov.u64 	%rd275, __cudart_i2opi_f;
	add.s64 	%rd276, %rd275, %rd274;
	ld.global.nc.u32 	%r670, [%rd276];
	mad.wide.u32 	%rd277, %r670, %r33, %rd419;
	shr.u64 	%rd419, %rd277, 32;
	add.s64 	%rd278, %rd2, %rd274;
	st.local.u32 	[%rd278], %rd277;
	add.s32 	%r912, %r912, 1;
	setp.ne.s32 	%p139, %r912, 6;
	@%p139 bra 	$L__BB0_20;
	st.local.u32 	[%rd2+24], %rd419;
	ld.local.u32 	%r671, [%rd11+20];
	ld.local.u32 	%r672, [%rd11+24];
	shr.u32 	%r673, %r672, 30;
	shf.l.wrap.b32 	%r674, %r671, %r672, 2;
	shl.b32 	%r675, %r671, 2;
	shr.u32 	%r676, %r674, 31;
	add.s32 	%r913, %r676, %r673;
	shr.s32 	%r677, %r674, 31;
	xor.b32  	%r678, %r677, %r674;
	xor.b32  	%r679, %r677, %r675;
	cvt.u64.u32 	%rd279, %r678;
	shl.b64 	%rd280, %rd279, 32;
	cvt.u64.u32 	%rd281, %r679;
	or.b64  	%rd282, %rd280, %rd281;
	cvt.rn.f64.s64 	%fd82, %rd282;
	mul.f64 	%fd83, %fd82, 0d3BF921FB54442D19;
	cvt.rn.f32.f64 	%f522, %fd83;
	neg.f32 	%f523, %f522;
	setp.lt.s32 	%p140, %r674, 0;
	selp.f32 	%f775, %f523, %f522, %p140;
$L__BB0_22:
	setp.eq.f32 	%p141, %f3, 0f7F800000;
	setp.ltu.f32 	%p142, %f3, 0f47CE4780;
	add.s32 	%r680, %r913, 1;
	mul.rn.f32 	%f524, %f775, %f775;
	and.b32  	%r681, %r913, 1;
	setp.eq.b32 	%p143, %r681, 1;
	selp.f32 	%f525, %f775, 0f3F800000, %p143;
	fma.rn.f32 	%f526, %f524, %f525, 0f00000000;
	fma.rn.f32 	%f527, %f524, 0f37CBAC00, 0fBAB607ED;
	selp.f32 	%f528, 0fB94D4153, %f527, %p143;
	selp.f32 	%f529, 0f3C0885E4, 0f3D2AAABB, %p143;
	fma.rn.f32 	%f530, %f528, %f524, %f529;
	selp.f32 	%f531, 0fBE2AAAA8, 0fBEFFFFFF, %p143;
	fma.rn.f32 	%f532, %f530, %f524, %f531;
	fma.rn.f32 	%f533, %f532, %f526, %f525;
	and.b32  	%r682, %r680, 2;
	setp.eq.s32 	%p144, %r682, 0;
	mov.f32 	%f534, 0f00000000;
	sub.f32 	%f535, %f534, %f533;
	selp.f32 	%f536, %f533, %f535, %p144;
	mul.f32 	%f32, %f29, %f536;
	or.pred  	%p145, %p142, %p141;
	selp.b32 	%r917, %r10, 0, %p142;
	selp.f32 	%f776, %f2, %f4, %p142;
	@%p145 bra 	$L__BB0_28;
	mov.b64 	%rd420, 0;
	mov.b32 	%r914, 0;
$L__BB0_24:
	.pragma "nounroll";
	mul.wide.u32 	%rd284, %r914, 4;
	mov.u64 	%rd285, __cudart_i2opi_f;
	add.s64 	%rd286, %rd285, %rd284;
	ld.global.nc.u32 	%r684, [%rd286];
	mad.wide.u32 	%rd287, %r684, %r11, %rd420;
	shr.u64 	%rd420, %rd287, 32;
	add.s64 	%rd288, %rd1, %rd284;
	st.local.u32 	[%rd288], %rd287;
	add.s32 	%r914, %r914, 1;
	setp.ne.s32 	%p146, %r914, 6;
	@%p146 bra 	$L__BB0_24;
	setp.eq.s32 	%p147, %r12, 0;
	st.local.u32 	[%rd1+24], %rd420;
	ld.local.u32 	%r915, [%rd4+24];
	ld.local.u32 	%r916, [%rd4+20];
	@%p147 bra 	$L__BB0_27;
	shf.l.wrap.b32 	%r915, %r916, %r915, %r12;
	ld.local.u32 	%r685, [%rd4+16];
	shf.l.wrap.b32 	%r916, %r685, %r916, %r12;
$L__BB0_27:
	shr.u32 	%r686, %r915, 30;
	shf.l.wrap.b32 	%r687, %r916, %r915, 2;
	shl.b32 	%r688, %r916, 2;
	shr.u32 	%r689, %r687, 31;
	add.s32 	%r917, %r689, %r686;
	shr.s32 	%r690, %r687, 31;
	xor.b32  	%r691, %r690, %r687;
	xor.b32  	%r692, %r690, %r688;
	cvt.u64.u32 	%rd289, %r691;
	shl.b64 	%rd290, %rd289, 32;
	cvt.u64.u32 	%rd291, %r692;
	or.b64  	%rd292, %rd290, %rd291;
	cvt.rn.f64.s64 	%fd84, %rd292;
	mul.f64 	%fd85, %fd84, 0d3BF921FB54442D19;
	cvt.rn.f32.f64 	%f537, %fd85;
	neg.f32 	%f538, %f537;
	setp.lt.s32 	%p148, %r687, 0;
	selp.f32 	%f776, %f538, %f537, %p148;
$L__BB0_28:
	add.s32 	%r693, %r917, 1;
	mul.rn.f32 	%f539, %f776, %f776;
	and.b32  	%r694, %r917, 1;
	setp.eq.b32 	%p149, %r694, 1;
	selp.f32 	%f540, %f776, 0f3F800000, %p149;
	fma.rn.f32 	%f541, %f539, %f540, 0f00000000;
	fma.rn.f32 	%f542, %f539, 0f37CBAC00, 0fBAB607ED;
	selp.f32 	%f543, 0fB94D4153, %f542, %p149;
	selp.f32 	%f544, 0f3C0885E4, 0f3D2AAABB, %p149;
	fma.rn.f32 	%f545, %f543, %f539, %f544;
	selp.f32 	%f546, 0fBE2AAAA8, 0fBEFFFFFF, %p149;
	fma.rn.f32 	%f547, %f545, %f539, %f546;
	fma.rn.f32 	%f548, %f547, %f541, %f540;
	and.b32  	%r695, %r693, 2;
	setp.eq.s32 	%p150, %r695, 0;
	mov.f32 	%f549, 0f00000000;
	sub.f32 	%f550, %f549, %f548;
	selp.f32 	%f551, %f548, %f550, %p150;
	mul.f32 	%f552, %f32, %f551;
	setp.eq.s32 	%p151, %r903, 0;
	selp.f32 	%f553, 0f3EB504F3, 0f3F000000, %p151;
	mul.f32 	%f554, %f553, %f552;
	setp.eq.s32 	%p152, %r904, 0;
	selp.f32 	%f555, 0f3EB504F3, 0f3F000000, %p152;
	fma.rn.f32 	%f36, %f555, %f554, %f28;
	mov.u32 	%r697, _ZZ14process_blocksPfS_iiE11image_block;
	add.s32 	%r698, %r697, %r636;
	ld.shared.f32 	%f37, [%r698+8];
	mov.u32 	%r919, %r949;
	mov.f32 	%f777, %f787;
	@%p2 bra 	$L__BB0_32;
	mov.b64 	%rd421, 0;
	mov.b32 	%r918, 0;
$L__BB0_30:
	.pragma "nounroll";
	mul.wide.u32 	%rd294, %r918, 4;
	mov.u64 	%rd295, __cudart_i2opi_f;
	add.s64 	%rd296, %rd295, %rd294;
	ld.global.nc.u32 	%r700, [%rd296];
	mad.wide.u32 	%rd297, %r700, %r33, %rd421;
	shr.u64 	%rd421, %rd297, 32;
	add.s64 	%rd298, %rd2, %rd294;
	st.local.u32 	[%rd298], %rd297;
	add.s32 	%r918, %r918, 1;
	setp.ne.s32 	%p153, %r918, 6;
	@%p153 bra 	$L__BB0_30;
	st.local.u32 	[%rd2+24], %rd421;
	ld.local.u32 	%r701, [%rd11+20];
	ld.local.u32 	%r702, [%rd11+24];
	shr.u32 	%r703, %r702, 30;
	shf.l.wrap.b32 	%r704, %r701, %r702, 2;
	shl.b32 	%r705, %r701, 2;
	shr.u32 	%r706, %r704, 31;
	add.s32 	%r919, %r706, %r703;
	shr.s32 	%r707, %r704, 31;
	xor.b32  	%r708, %r707, %r704;
	xor.b32  	%r709, %r707, %r705;
	cvt.u64.u32 	%rd299, %r708;
	shl.b64 	%rd300, %rd299, 32;
	cvt.u64.u32 	%rd301, %r709;
	or.b64  	%rd302, %rd300, %rd301;
	cvt.rn.f64.s64 	%fd86, %rd302;
	mul.f64 	%fd87, %fd86, 0d3BF921FB54442D19;
	cvt.rn.f32.f64 	%f556, %fd87;
	neg.f32 	%f557, %f556;
	setp.lt.s32 	%p154, %r704, 0;
	selp.f32 	%f777, %f557, %f556, %p154;
$L__BB0_32:
	mul.lo.s32 	%r710, %r904, 5;
	cvt.rn.f64.u32 	%fd88, %r710;
	mul.f64 	%fd89, %fd88, 0d400921FB54442D18;
	mul.f64 	%fd90, %fd89, 0d3FB0000000000000;
	cvt.rn.f32.f64 	%f558, %fd90;
	abs.f32 	%f559, %f558;
	setp.eq.f32 	%p155, %f559, 0f7F800000;
	setp.ltu.f32 	%p156, %f559, 0f47CE4780;
	add.s32 	%r711, %r919, 1;
	mul.rn.f32 	%f560, %f777, %f777;
	and.b32  	%r712, %r919, 1;
	setp.eq.b32 	%p157, %r712, 1;
	selp.f32 	%f561, %f777, 0f3F800000, %p157;
	fma.rn.f32 	%f562, %f560, %f561, 0f00000000;
	fma.rn.f32 	%f563, %f560, 0f37CBAC00, 0fBAB607ED;
	selp.f32 	%f564, 0fB94D4153, %f563, %p157;
	selp.f32 	%f565, 0f3C0885E4, 0f3D2AAABB, %p157;
	fma.rn.f32 	%f566, %f564, %f560, %f565;
	selp.f32 	%f567, 0fBE2AAAA8, 0fBEFFFFFF, %p157;
	fma.rn.f32 	%f568, %f566, %f560, %f567;
	fma.rn.f32 	%f569, %f568, %f562, %f561;
	and.b32  	%r713, %r711, 2;
	setp.eq.s32 	%p158, %r713, 0;
	mov.f32 	%f570, 0f00000000;
	sub.f32 	%f571, %f570, %f569;
	selp.f32 	%f572, %f569, %f571, %p158;
	mul.f32 	%f40, %f37, %f572;
	or.pred  	%p159, %p156, %p155;
	selp.b32 	%r923, %r13, 0, %p156;
	mul.rn.f32 	%f573, %f558, %f570;
	selp.f32 	%f778, %f5, %f573, %p156;
	@%p159 bra 	$L__BB0_38;
	mov.b64 	%rd422, 0;
	mov.b32 	%r920, 0;
$L__BB0_34:
	.pragma "nounroll";
	mul.wide.u32 	%rd304, %r920, 4;
	mov.u64 	%rd305, __cudart_i2opi_f;
	add.s64 	%rd306, %rd305, %rd304;
	ld.global.nc.u32 	%r715, [%rd306];
	mad.wide.u32 	%rd307, %r715, %r14, %rd422;
	shr.u64 	%rd422, %rd307, 32;
	add.s64 	%rd308, %rd1, %rd304;
	st.local.u32 	[%rd308], %rd307;
	add.s32 	%r920, %r920, 1;
	setp.ne.s32 	%p160, %r920, 6;
	@%p160 bra 	$L__BB0_34;
	setp.eq.s32 	%p161, %r15, 0;
	st.local.u32 	[%rd1+24], %rd422;
	ld.local.u32 	%r921, [%rd5+24];
	ld.local.u32 	%r922, [%rd5+20];
	@%p161 bra 	$L__BB0_37;
	shf.l.wrap.b32 	%r921, %r922, %r921, %r15;
	ld.local.u32 	%r716, [%rd5+16];
	shf.l.wrap.b32 	%r922, %r716, %r922, %r15;
$L__BB0_37:
	shr.u32 	%r717, %r921, 30;
	shf.l.wrap.b32 	%r718, %r922, %r921, 2;
	shl.b32 	%r719, %r922, 2;
	shr.u32 	%r720, %r718, 31;
	add.s32 	%r923, %r720, %r717;
	shr.s32 	%r721, %r718, 31;
	xor.b32  	%r722, %r721, %r718;
	xor.b32  	%r723, %r721, %r719;
	cvt.u64.u32 	%rd309, %r722;
	shl.b64 	%rd310, %rd309, 32;
	cvt.u64.u32 	%rd311, %r723;
	or.b64  	%rd312, %rd310, %rd311;
	cvt.rn.f64.s64 	%fd91, %rd312;
	mul.f64 	%fd92, %fd91, 0d3BF921FB54442D19;
	cvt.rn.f32.f64 	%f574, %fd92;
	neg.f32 	%f575, %f574;
	setp.lt.s32 	%p162, %r718, 0;
	selp.f32 	%f778, %f575, %f574, %p162;
$L__BB0_38:
	add.s32 	%r724, %r923, 1;
	mul.rn.f32 	%f576, %f778, %f778;
	and.b32  	%r725, %r923, 1;
	setp.eq.b32 	%p163, %r725, 1;
	selp.f32 	%f577, %f778, 0f3F800000, %p163;
	fma.rn.f32 	%f578, %f576, %f577, 0f00000000;
	fma.rn.f32 	%f579, %f576, 0f37CBAC00, 0fBAB607ED;
	selp.f32 	%f580, 0fB94D4153, %f579, %p163;
	selp.f32 	%f581, 0f3C0885E4, 0f3D2AAABB, %p163;
	fma.rn.f32 	%f582, %f580, %f576, %f581;
	selp.f32 	%f583, 0fBE2AAAA8, 0fBEFFFFFF, %p163;
	fma.rn.f32 	%f584, %f582, %f576, %f583;
	fma.rn.f32 	%f585, %f584, %f578, %f577;
	and.b32  	%r726, %r724, 2;
	setp.eq.s32 	%p164, %r726, 0;
	mov.f32 	%f586, 0f00000000;
	sub.f32 	%f587, %f586, %f585;
	selp.f32 	%f588, %f585, %f587, %p164;
	mul.f32 	%f589, %f40, %f588;
	setp.eq.s32 	%p165, %r903, 0;
	selp.f32 	%f590, 0f3EB504F3, 0f3F000000, %p165;
	mul.f32 	%f591, %f590, %f589;
	setp.eq.s32 	%p166, %r904, 0;
	selp.f32 	%f592, 0f3EB504F3, 0f3F000000, %p166;
	fma.rn.f32 	%f44, %f592, %f591, %f36;
	mov.u32 	%r728, _ZZ14process_blocksPfS_iiE11image_block;
	add.s32 	%r729, %r728, %r636;
	ld.shared.f32 	%f45, [%r729+12];
	mov.u32 	%r925, %r949;
	mov.f32 	%f779, %f787;
	@%p2 bra 	$L__BB0_42;
	mov.b64 	%rd423, 0;
	mov.b32 	%r924, 0;
$L__BB0_40:
	.pragma "nounroll";
	mul.wide.u32 	%rd314, %r924, 4;
	mov.u64 	%rd315, __cudart_i2opi_f;
	add.s64 	%rd316, %rd315, %rd314;
	ld.global.nc.u32 	%r731, [%rd316];
	mad.wide.u32 	%rd317, %r731, %r33, %rd423;
	shr.u64 	%rd423, %rd317, 32;
	add.s64 	%rd318, %rd2, %rd314;
	st.local.u32 	[%rd318], %rd317;
	add.s32 	%r924, %r924, 1;
	setp.ne.s32 	%p167, %r924, 6;
	@%p167 bra 	$L__BB0_40;
	st.local.u32 	[%rd2+24], %rd423;
	ld.local.u32 	%r732, [%rd11+20];
	ld.local.u32 	%r733, [%rd11+24];
	shr.u32 	%r734, %r733, 30;
	shf.l.wrap.b32 	%r735, %r732, %r733, 2;
	shl.b32 	%r736, %r732, 2;
	shr.u32 	%r737, %r735, 31;
	add.s32 	%r925, %r737, %r734;
	shr.s32 	%r738, %r735, 31;
	xor.b32  	%r739, %r738, %r735;
	xor.b32  	%r740, %r738, %r736;
	cvt.u64.u32 	%rd319, %r739;
	shl.b64 	%rd320, %rd319, 32;
	cvt.u64.u32 	%rd321, %r740;
	or.b64  	%rd322, %rd320, %rd321;
	cvt.rn.f64.s64 	%fd93, %rd322;
	mul.f64 	%fd94, %fd93, 0d3BF921FB54442D19;
	cvt.rn.f32.f64 	%f593, %fd94;
	neg.f32 	%f594, %f593;
	setp.lt.s32 	%p168, %r735, 0;
	selp.f32 	%f779, %f594, %f593, %p168;
$L__BB0_42:
	setp.eq.f32 	%p169, %f7, 0f7F800000;
	setp.ltu.f32 	%p170, %f7, 0f47CE4780;
	add.s32 	%r741, %r925, 1;
	mul.rn.f32 	%f595, %f779, %f779;
	and.b32  	%r742, %r925, 1;
	setp.eq.b32 	%p171, %r742, 1;
	selp.f32 	%f596, %f779, 0f3F800000, %p171;
	fma.rn.f32 	%f597, %f595, %f596, 0f00000000;
	fma.rn.f32 	%f598, %f595, 0f37CBAC00, 0fBAB607ED;
	selp.f32 	%f599, 0fB94D4153, %f598, %p171;
	selp.f32 	%f600, 0f3C0885E4, 0f3D2AAABB, %p171;
	fma.rn.f32 	%f601, %f599, %f595, %f600;
	selp.f32 	%f602, 0fBE2AAAA8, 0fBEFFFFFF, %p171;
	fma.rn.f32 	%f603, %f601, %f595, %f602;
	fma.rn.f32 	%f604, %f603, %f597, %f596;
	and.b32  	%r743, %r741, 2;
	setp.eq.s32 	%p172, %r743, 0;
	mov.f32 	%f605, 0f00000000;
	sub.f32 	%f606, %f605, %f604;
	selp.f32 	%f607, %f604, %f606, %p172;
	mul.f32 	%f48, %f45, %f607;
	or.pred  	%p173, %p170, %p169;
	selp.b32 	%r929, %r16, 0, %p170;
	selp.f32 	%f780, %f6, %f8, %p170;
	@%p173 bra 	$L__BB0_48;
	mov.b64 	%rd424, 0;
	mov.b32 	%r926, 0;
$L__BB0_44:
	.pragma "nounroll";
	mul.wide.u32 	%rd324, %r926, 4;
	mov.u64 	%rd325, __cudart_i2opi_f;
	add.s64 	%rd326, %rd325, %rd324;
	ld.global.nc.u32 	%r745, [%rd326];
	mad.wide.u32 	%rd327, %r745, %r17, %rd424;
	shr.u64 	%rd424, %rd327, 32;
	add.s64 	%rd328, %rd1, %rd324;
	st.local.u32 	[%rd328], %rd327;
	add.s32 	%r926, %r926, 1;
	setp.ne.s32 	%p174, %r926, 6;
	@%p174 bra 	$L__BB0_44;
	setp.eq.s32 	%p175, %r18, 0;
	st.local.u32 	[%rd1+24], %rd424;
	ld.local.u32 	%r927, [%rd6+24];
	ld.local.u32 	%r928, [%rd6+20];
	@%p175 bra 	$L__BB0_47;
	shf.l.wrap.b32 	%r927, %r928, %r927, %r18;
	ld.local.u32 	%r746, [%rd6+16];
	shf.l.wrap.b32 	%r928, %r746, %r928, %r18;
$L__BB0_47:
	shr.u32 	%r747, %r927, 30;
	shf.l.wrap.b32 	%r748, %r928, %r927, 2;
	shl.b32 	%r749, %r928, 2;
	shr.u32 	%r750, %r748, 31;
	add.s32 	%r929, %r750, %r747;
	shr.s32 	%r751, %r748, 31;
	xor.b32  	%r752, %r751, %r748;
	xor.b32  	%r753, %r751, %r749;
	cvt.u64.u32 	%rd329, %r752;
	shl.b64 	%rd330, %rd329, 32;
	cvt.u64.u32 	%rd331, %r753;
	or.b64  	%rd332, %rd330, %rd331;
	cvt.rn.f64.s64 	%fd95, %rd332;
	mul.f64 	%fd96, %fd95, 0d3BF921FB54442D19;
	cvt.rn.f32.f64 	%f608, %fd96;
	neg.f32 	%f609, %f608;
	setp.lt.s32 	%p176, %r748, 0;
	selp.f32 	%f780, %f609, %f608, %p176;
$L__BB0_48:
	add.s32 	%r754, %r929, 1;
	mul.rn.f32 	%f610, %f780, %f780;
	and.b32  	%r755, %r929, 1;
	setp.eq.b32 	%p177, %r755, 1;
	selp.f32 	%f611, %f780, 0f3F800000, %p177;
	fma.rn.f32 	%f612, %f610, %f611, 0f00000000;
	fma.rn.f32 	%f613, %f610, 0f37CBAC00, 0fBAB607ED;
	selp.f32 	%f614, 0fB94D4153, %f613, %p177;
	selp.f32 	%f615, 0f3C0885E4, 0f3D2AAABB, %p177;
	fma.rn.f32 	%f616, %f614, %f610, %f615;
	selp.f32 	%f617, 0fBE2AAAA8, 0fBEFFFFFF, %p177;
	fma.rn.f32 	%f618, %f616, %f610, %f617;
	fma.rn.f32 	%f619, %f618, %f612, %f611;
	and.b32  	%r756, %r754, 2;
	setp.eq.s32 	%p178, %r756, 0;
	mov.f32 	%f620, 0f00000000;
	sub.f32 	%f621, %f620, %f619;
	selp.f32 	%f622, %f619, %f621, %p178;
	mul.f32 	%f623, %f48, %f622;
	setp.eq.s32 	%p179, %r903, 0;
	selp.f32 	%f624, 0f3EB504F3, 0f3F000000, %p179;
	mul.f32 	%f625, %f624, %f623;
	setp.eq.s32 	%p180, %r904, 0;
	selp.f32 	%f626, 0f3EB504F3, 0f3F000000, %p180;
	fma.rn.f32 	%f52, %f626, %f625, %f44;
	mov.u32 	%r758, _ZZ14process_blocksPfS_iiE11image_block;
	add.s32 	%r759, %r758, %r636;
	ld.shared.f32 	%f53, [%r759+16];
	mov.u32 	%r931, %r949;
	mov.f32 	%f781, %f787;
	@%p2 bra 	$L__BB0_52;
	mov.b64 	%rd425, 0;
	mov.b32 	%r930, 0;
$L__BB0_50:
	.pragma "nounroll";
	mul.wide.u32 	%rd334, %r930, 4;
	mov.u64 	%rd335, __cudart_i2opi_f;
	add.s64 	%rd336, %rd335, %rd334;
	ld.global.nc.u32 	%r761, [%rd336];
	mad.wide.u32 	%rd337, %r761, %r33, %rd425;
	shr.u64 	%rd425, %rd337, 32;
	add.s64 	%rd338, %rd2, %rd334;
	st.local.u32 	[%rd338], %rd337;
	add.s32 	%r930, %r930, 1;
	setp.ne.s32 	%p181, %r930, 6;
	@%p181 bra 	$L__BB0_50;
	st.local.u32 	[%rd2+24], %rd425;
	ld.local.u32 	%r762, [%rd11+20];
	ld.local.u32 	%r763, [%rd11+24];
	shr.u32 	%r764, %r763, 30;
	shf.l.wrap.b32 	%r765, %r762, %r763, 2;
	shl.b32 	%r766, %r762, 2;
	shr.u32 	%r767, %r765, 31;
	add.s32 	%r931, %r767, %r764;
	shr.s32 	%r768, %r765, 31;
	xor.b32  	%r769, %r768, %r765;
	xor.b32  	%r770, %r768, %r766;
	cvt.u64.u32 	%rd339, %r769;
	shl.b64 	%rd340, %rd339, 32;
	cvt.u64.u32 	%rd341, %r770;
	or.b64  	%rd342, %rd340, %rd341;
	cvt.rn.f64.s64 	%fd97, %rd342;
	mul.f64 	%fd98, %fd97, 0d3BF921FB54442D19;
	cvt.rn.f32.f64 	%f627, %fd98;
	neg.f32 	%f628, %f627;
	setp.lt.s32 	%p182, %r765, 0;
	selp.f32 	%f781, %f628, %f627, %p182;
$L__BB0_52:
	setp.eq.f32 	%p183, %f10, 0f7F800000;
	setp.ltu.f32 	%p184, %f10, 0f47CE4780;
	add.s32 	%r771, %r931, 1;
	mul.rn.f32 	%f629, %f781, %f781;
	and.b32  	%r772, %r931, 1;
	setp.eq.b32 	%p185, %r772, 1;
	selp.f32 	%f630, %f781, 0f3F800000, %p185;
	fma.rn.f32 	%f631, %f629, %f630, 0f00000000;
	fma.rn.f32 	%f632, %f629, 0f37CBAC00, 0fBAB607ED;
	selp.f32 	%f633, 0fB94D4153, %f632, %p185;
	selp.f32 	%f634, 0f3C0885E4, 0f3D2AAABB, %p185;
	fma.rn.f32 	%f635, %f633, %f629, %f634;
	selp.f32 	%f636, 0fBE2AAAA8, 0fBEFFFFFF, %p185;
	fma.rn.f32 	%f637, %f635, %f629, %f636;
	fma.rn.f32 	%f638, %f637, %f631, %f630;
	and.b32  	%r773, %r771, 2;
	setp.eq.s32 	%p186, %r773, 0;
	mov.f32 	%f639, 0f00000000;
	sub.f32 	%f640, %f639, %f638;
	selp.f32 	%f641, %f638, %f640, %p186;
	mul.f32 	%f56, %f53, %f641;
	or.pred  	%p187, %p184, %p183;
	selp.b32 	%r935, %r19, 0, %p184;
	selp.f32 	%f782, %f9, %f11, %p184;
	@%p187 bra 	$L__BB0_58;
	mov.b64 	%rd426, 0;
	mov.b32 	%r932, 0;
$L__BB0_54:
	.pragma "nounroll";
	mul.wide.u32 	%rd344, %r932, 4;
	mov.u64 	%rd345, __cudart_i2opi_f;
	add.s64 	%rd346, %rd345, %rd344;
	ld.global.nc.u32 	%r775, [%rd346];
	mad.wide.u32 	%rd347, %r775, %r20, %rd426;
	shr.u64 	%rd426, %rd347, 32;
	add.s64 	%rd348, %rd1, %rd344;
	st.local.u32 	[%rd348], %rd347;
	add.s32 	%r932, %r932, 1;
	setp.ne.s32 	%p188, %r932, 6;
	@%p188 bra 	$L__BB0_54;
	setp.eq.s32 	%p189, %r21, 0;
	st.local.u32 	[%rd1+24], %rd426;
	ld.local.u32 	%r933, [%rd7+24];
	ld.local.u32 	%r934, [%rd7+20];
	@%p189 bra 	$L__BB0_57;
	shf.l.wrap.b32 	%r933, %r934, %r933, %r21;
	ld.local.u32 	%r776, [%rd7+16];
	shf.l.wrap.b32 	%r934, %r776, %r934, %r21;
$L__BB0_57:
	shr.u32 	%r777, %r933, 30;
	shf.l.wrap.b32 	%r778, %r934, %r933, 2;
	shl.b32 	%r779, %r934, 2;
	shr.u32 	%r780, %r778, 31;
	add.s32 	%r935, %r780, %r777;
	shr.s32 	%r781, %r778, 31;
	xor.b32  	%r782, %r781, %r778;
	xor.b32  	%r783, %r781, %r779;
	cvt.u64.u32 	%rd349, %r782;
	shl.b64 	%rd350, %rd349, 32;
	cvt.u64.u32 	%rd351, %r783;
	or.b64  	%rd352, %rd350, %rd351;
	cvt.rn.f64.s64 	%fd99, %rd352;
	mul.f64 	%fd100, %fd99, 0d3BF921FB54442D19;
	cvt.rn.f32.f64 	%f642, %fd100;
	neg.f32 	%f643, %f642;
	setp.lt.s32 	%p190, %r778, 0;
	selp.f32 	%f782, %f643, %f642, %p190;
$L__BB0_58:
	add.s32 	%r784, %r935, 1;
	mul.rn.f32 	%f644, %f782, %f782;
	and.b32  	%r785, %r935, 1;
	setp.eq.b32 	%p191, %r785, 1;
	selp.f32 	%f645, %f782, 0f3F800000, %p191;
	fma.rn.f32 	%f646, %f644, %f645, 0f00000000;
	fma.rn.f32 	%f647, %f644, 0f37CBAC00, 0fBAB607ED;
	selp.f32 	%f648, 0fB94D4153, %f647, %p191;
	selp.f32 	%f649, 0f3C0885E4, 0f3D2AAABB, %p191;
	fma.rn.f32 	%f650, %f648, %f644, %f649;
	selp.f32 	%f651, 0fBE2AAAA8, 0fBEFFFFFF, %p191;
	fma.rn.f32 	%f652, %f650, %f644, %f651;
	fma.rn.f32 	%f653, %f652, %f646, %f645;
	and.b32  	%r786, %r784, 2;
	setp.eq.s32 	%p192, %r786, 0;
	mov.f32 	%f654, 0f00000000;
	sub.f32 	%f655, %f654, %f653;
	selp.f32 	%f656, %f653, %f655, %p192;
	mul.f32 	%f657, %f56, %f656;
	setp.eq.s32 	%p193, %r903, 0;
	selp.f32 	%f658, 0f3EB504F3, 0f3F000000, %p193;
	mul.f32 	%f659, %f658, %f657;
	setp.eq.s32 	%p194, %r904, 0;
	selp.f32 	%f660, 0f3EB504F3, 0f3F000000, %p194;
	fma.rn.f32 	%f60, %f660, %f659, %f52;
	mov.u32 	%r788, _ZZ14process_blocksPfS_iiE11image_block;
	add.s32 	%r789, %r788, %r636;
	ld.shared.f32 	%f61, [%r789+20];
	mov.u32 	%r937, %r949;
	mov.f32 	%f783, %f787;
	@%p2 bra 	$L__BB0_62;
	mov.b64 	%rd427, 0;
	mov.b32 	%r936, 0;
$L__BB0_60:
	.pragma "nounroll";
	mul.wide.u32 	%rd354, %r936, 4;
	mov.u64 	%rd355, __cudart_i2opi_f;
	add.s64 	%rd356, %rd355, %rd354;
	ld.global.nc.u32 	%r791, [%rd356];
	mad.wide.u32 	%rd357, %r791, %r33, %rd427;
	shr.u64 	%rd427, %rd357, 32;
	add.s64 	%rd358, %rd2, %rd354;
	st.local.u32 	[%rd358], %rd357;
	add.s32 	%r936, %r936, 1;
	setp.ne.s32 	%p195, %r936, 6;
	@%p195 bra 	$L__BB0_60;
	st.local.u32 	[%rd2+24], %rd427;
	ld.local.u32 	%r792, [%rd11+20];
	ld.local.u32 	%r793, [%rd11+24];
	shr.u32 	%r794, %r793, 30;
	shf.l.wrap.b32 	%r795, %r792, %r793, 2;
	shl.b32 	%r796, %r792, 2;
	shr.u32 	%r797, %r795, 31;
	add.s32 	%r937, %r797, %r794;
	shr.s32 	%r798, %r795, 31;
	xor.b32  	%r799, %r798, %r795;
	xor.b32  	%r800, %r798, %r796;
	cvt.u64.u32 	%rd359, %r799;
	shl.b64 	%rd360, %rd359, 32;
	cvt.u64.u32 	%rd361, %r800;
	or.b64  	%rd362, %rd360, %rd361;
	cvt.rn.f64.s64 	%fd101, %rd362;
	mul.f64 	%fd102, %fd101, 0d3BF921FB54442D19;
	cvt.rn.f32.f64 	%f661, %fd102;
	neg.f32 	%f662, %f661;
	setp.lt.s32 	%p196, %r795, 0;
	selp.f32 	%f783, %f662, %f661, %p196;
$L__BB0_62:
	setp.eq.f32 	%p197, %f13, 0f7F800000;
	setp.ltu.f32 	%p198, %f13, 0f47CE4780;
	add.s32 	%r801, %r937, 1;
	mul.rn.f32 	%f663, %f783, %f783;
	and.b32  	%r802, %r937, 1;
	setp.eq.b32 	%p199, %r802, 1;
	selp.f32 	%f664, %f783, 0f3F800000, %p199;
	fma.rn.f32 	%f665, %f663, %f664, 0f00000000;
	fma.rn.f32 	%f666, %f663, 0f37CBAC00, 0fBAB607ED;
	selp.f32 	%f667, 0fB94D4153, %f666, %p199;
	selp.f32 	%f668, 0f3C0885E4, 0f3D2AAABB, %p199;
	fma.rn.f32 	%f669, %f667, %f663, %f668;
	selp.f32 	%f670, 0fBE2AAAA8, 0fBEFFFFFF, %p199;
	fma.rn.f32 	%f671, %f669, %f663, %f670;
	fma.rn.f32 	%f672, %f671, %f665, %f664;
	and.b32  	%r803, %r801, 2;
	setp.eq.s32 	%p200, %r803, 0;
	mov.f32 	%f673, 0f00000000;
	sub.f32 	%f674, %f673, %f672;
	selp.f32 	%f675, %f672, %f674, %p200;
	mul.f32 	%f64, %f61, %f675;
	or.pred  	%p201, %p198, %p197;
	selp.b32 	%r941, %r22, 0, %p198;
	mul.lo.s32 	%r804, %r904, 11;
	cvt.rn.f64.u32 	%fd103, %r804;
	mul.f64 	%fd104, %fd103, 0d400921FB54442D18;
	mul.f64 	%fd105, %fd104, 0d3FB0000000000000;
	cvt.rn.f32.f64 	%f676, %fd105;
	mul.rn.f32 	%f677, %f676, %f673;
	selp.f32 	%f784, %f12, %f677, %p198;
	@%p201 bra 	$L__BB0_68;
	mov.b64 	%rd428, 0;
	mov.b32 	%r938, 0;
$L__BB0_64:
	.pragma "nounroll";
	mul.wide.u32 	%rd364, %r938, 4;
	mov.u64 	%rd365, __cudart_i2opi_f;
	add.s64 	%rd366, %rd365, %rd364;
	ld.global.nc.u32 	%r806, [%rd366];
	mad.wide.u32 	%rd367, %r806, %r23, %rd428;
	shr.u64 	%rd428, %rd367, 32;
	add.s64 	%rd368, %rd1, %rd364;
	st.local.u32 	[%rd368], %rd367;
	add.s32 	%r938, %r938, 1;
	setp.ne.s32 	%p202, %r938, 6;
	@%p202 bra 	$L__BB0_64;
	setp.eq.s32 	%p203, %r24, 0;
	st.local.u32 	[%rd1+24], %rd428;
	ld.local.u32 	%r939, [%rd8+24];
	ld.local.u32 	%r940, [%rd8+20];
	@%p203 bra 	$L__BB0_67;
	shf.l.wrap.b32 	%r939, %r940, %r939, %r24;
	ld.local.u32 	%r807, [%rd8+16];
	shf.l.wrap.b32 	%r940, %r807, %r940, %r24;
$L__BB0_67:
	shr.u32 	%r808, %r939, 30;
	shf.l.wrap.b32 	%r809, %r940, %r939, 2;
	shl.b32 	%r810, %r940, 2;
	shr.u32 	%r811, %r809, 31;
	add.s32 	%r941, %r811, %r808;
	shr.s32 	%r812, %r809, 31;
	xor.b32  	%r813, %r812, %r809;
	xor.b32  	%r814, %r812, %r810;
	cvt.u64.u32 	%rd369, %r813;
	shl.b64 	%rd370, %rd369, 32;
	cvt.u64.u32 	%rd371, %r814;
	or.b64  	%rd372, %rd370, %rd371;
	cvt.rn.f64.s64 	%fd106, %rd372;
	mul.f64 	%fd107, %fd106, 0d3BF921FB54442D19;
	cvt.rn.f32.f64 	%f678, %fd107;
	neg.f32 	%f679, %f678;
	setp.lt.s32 	%p204, %r809, 0;
	selp.f32 	%f784, %f679, %f678, %p204;
$L__BB0_68:
	add.s32 	%r815, %r941, 1;
	mul.rn.f32 	%f680, %f784, %f784;
	and.b32  	%r816, %r941, 1;
	setp.eq.b32 	%p205, %r816, 1;
	selp.f32 	%f681, %f784, 0f3F800000, %p205;
	fma.rn.f32 	%f682, %f680, %f681, 0f00000000;
	fma.rn.f32 	%f683, %f680, 0f37CBAC00, 0fBAB607ED;
	selp.f32 	%f684, 0fB94D4153, %f683, %p205;
	selp.f32 	%f685, 0f3C0885E4, 0f3D2AAABB, %p205;
	fma.rn.f32 	%f686, %f684, %f680, %f685;
	selp.f32 	%f687, 0fBE2AAAA8, 0fBEFFFFFF, %p205;
	fma.rn.f32 	%f688, %f686, %f680, %f687;
	fma.rn.f32 	%f689, %f688, %f682, %f681;
	and.b32  	%r817, %r815, 2;
	setp.eq.s32 	%p206, %r817, 0;
	mov.f32 	%f690, 0f00000000;
	sub.f32 	%f691, %f690, %f689;
	selp.f32 	%f692, %f689, %f691, %p206;
	mul.f32 	%f693, %f64, %f692;
	setp.eq.s32 	%p207, %r903, 0;
	selp.f32 	%f694, 0f3EB504F3, 0f3F000000, %p207;
	mul.f32 	%f695, %f694, %f693;
	setp.eq.s32 	%p208, %r904, 0;
	selp.f32 	%f696, 0f3EB504F3, 0f3F000000, %p208;
	fma.rn.f32 	%f68, %f696, %f695, %f60;
	mov.u32 	%r819, _ZZ14process_blocksPfS_iiE11image_block;
	add.s32 	%r820, %r819, %r636;
	ld.shared.f32 	%f69, [%r820+24];
	mov.u32 	%r943, %r949;
	mov.f32 	%f785, %f787;
	@%p2 bra 	$L__BB0_72;
	mov.b64 	%rd429, 0;
	mov.b32 	%r942, 0;
$L__BB0_70:
	.pragma "nounroll";
	mul.wide.u32 	%rd374, %r942, 4;
	mov.u64 	%rd375, __cudart_i2opi_f;
	add.s64 	%rd376, %rd375, %rd374;
	ld.global.nc.u32 	%r822, [%rd376];
	mad.wide.u32 	%rd377, %r822, %r33, %rd429;
	shr.u64 	%rd429, %rd377, 32;
	add.s64 	%rd378, %rd2, %rd374;
	st.local.u32 	[%rd378], %rd377;
	add.s32 	%r942, %r942, 1;
	setp.ne.s32 	%p209, %r942, 6;
	@%p209 bra 	$L__BB0_70;
	st.local.u32 	[%rd2+24], %rd429;
	ld.local.u32 	%r823, [%rd11+20];
	ld.local.u32 	%r824, [%rd11+24];
	shr.u32 	%r825, %r824, 30;
	shf.l.wrap.b32 	%r826, %r823, %r824, 2;
	shl.b32 	%r827, %r823, 2;
	shr.u32 	%r828, %r826, 31;
	add.s32 	%r943, %r828, %r825;
	shr.s32 	%r829, %r826, 31;
	xor.b32  	%r830, %r829, %r826;
	xor.b32  	%r831, %r829, %r827;
	cvt.u64.u32 	%rd379, %r830;
	shl.b64 	%rd380, %rd379, 32;
	cvt.u64.u32 	%rd381, %r831;
	or.b64  	%rd382, %rd380, %rd381;
	cvt.rn.f64.s64 	%fd108, %rd382;
	mul.f64 	%fd109, %fd108, 0d3BF921FB54442D19;
	cvt.rn.f32.f64 	%f697, %fd109;
	neg.f32 	%f698, %f697;
	setp.lt.s32 	%p210, %r826, 0;
	selp.f32 	%f785, %f698, %f697, %p210;
$L__BB0_72:
	mul.lo.s32 	%r832, %r904, 13;
	cvt.rn.f64.u32 	%fd110, %r832;
	mul.f64 	%fd111, %fd110, 0d400921FB54442D18;
	mul.f64 	%fd112, %fd111, 0d3FB0000000000000;
	cvt.rn.f32.f64 	%f699, %fd112;
	abs.f32 	%f700, %f699;
	setp.eq.f32 	%p211, %f700, 0f7F800000;
	setp.ltu.f32 	%p212, %f700, 0f47CE4780;
	add.s32 	%r833, %r943, 1;
	mul.rn.f32 	%f701, %f785, %f785;
	and.b32  	%r834, %r943, 1;
	setp.eq.b32 	%p213, %r834, 1;
	selp.f32 	%f702, %f785, 0f3F800000, %p213;
	fma.rn.f32 	%f703, %f701, %f702, 0f00000000;
	fma.rn.f32 	%f704, %f701, 0f37CBAC00, 0fBAB607ED;
	selp.f32 	%f705, 0fB94D4153, %f704, %p213;
	selp.f32 	%f706, 0f3C0885E4, 0f3D2AAABB, %p213;
	fma.rn.f32 	%f707, %f705, %f701, %f706;
	selp.f32 	%f708, 0fBE2AAAA8, 0fBEFFFFFF, %p213;
	fma.rn.f32 	%f709, %f707, %f701, %f708;
	fma.rn.f32 	%f710, %f709, %f703, %f702;
	and.b32  	%r835, %r833, 2;
	setp.eq.s32 	%p214, %r835, 0;
	mov.f32 	%f711, 0f00000000;
	sub.f32 	%f712, %f711, %f710;
	selp.f32 	%f713, %f710, %f712, %p214;
	mul.f32 	%f72, %f69, %f713;
	or.pred  	%p215, %p212, %p211;
	selp.b32 	%r947, %r25, 0, %p212;
	mul.rn.f32 	%f714, %f699, %f711;
	selp.f32 	%f786, %f14, %f714, %p212;
	@%p215 bra 	$L__BB0_78;
	mov.b64 	%rd430, 0;
	mov.b32 	%r944, 0;
$L__BB0_74:
	.pragma "nounroll";
	mul.wide.u32 	%rd384, %r944, 4;
	mov.u64 	%rd385, __cudart_i2opi_f;
	add.s64 	%rd386, %rd385, %rd384;
	ld.global.nc.u32 	%r837, [%rd386];
	mad.wide.u32 	%rd387, %r837, %r26, %rd430;
	shr.u64 	%rd430, %rd387, 32;
	add.s64 	%rd388, %rd1, %rd384;
	st.local.u32 	[%rd388], %rd387;
	add.s32 	%r944, %r944, 1;
	setp.ne.s32 	%p216, %r944, 6;
	@%p216 bra 	$L__BB0_74;
	setp.eq.s32 	%p217, %r27, 0;
	st.local.u32 	[%rd1+24], %rd430;
	ld.local.u32 	%r945, [%rd9+24];
	ld.local.u32 	%r946, [%rd9+20];
	@%p217 bra 	$L__BB0_77;
	shf.l.wrap.b32 	%r945, %r946, %r945, %r27;
	ld.local.u32 	%r838, [%rd9+16];
	shf.l.wrap.b32 	%r946, %r838, %r946, %r27;
$L__BB0_77:
	shr.u32 	%r839, %r945, 30;
	shf.l.wrap.b32 	%r840, %r946, %r945, 2;
	shl.b32 	%r841, %r946, 2;
	shr.u32 	%r842, %r840, 31;
	add.s32 	%r947, %r842, %r839;
	shr.s32 	%r843, %r840, 31;
	xor.b32  	%r844, %r843, %r840;
	xor.b32  	%r845, %r843, %r841;
	cvt.u64.u32 	%rd389, %r844;
	shl.b64 	%rd390, %rd389, 32;
	cvt.u64.u32 	%rd391, %r845;
	or.b64  	%rd392, %rd390, %rd391;
	cvt.rn.f64.s64 	%fd113, %rd392;
	mul.f64 	%fd114, %fd113, 0d3BF921FB54442D19;
	cvt.rn.f32.f64 	%f715, %fd114;
	neg.f32 	%f716, %f715;
	setp.lt.s32 	%p218, %r840, 0;
	selp.f32 	%f786, %f716, %f715, %p218;
$L__BB0_78:
	add.s32 	%r846, %r947, 1;
	mul.rn.f32 	%f717, %f786, %f786;
	and.b32  	%r847, %r947, 1;
	setp.eq.b32 	%p219, %r847, 1;
	selp.f32 	%f718, %f786, 0f3F800000, %p219;
	fma.rn.f32 	%f719, %f717, %f718, 0f00000000;
	fma.rn.f32 	%f720, %f717, 0f37CBAC00, 0fBAB607ED;
	selp.f32 	%f721, 0fB94D4153, %f720, %p219;
	selp.f32 	%f722, 0f3C0885E4, 0f3D2AAABB, %p219;
	fma.rn.f32 	%f723, %f721, %f717, %f722;
	selp.f32 	%f724, 0fBE2AAAA8, 0fBEFFFFFF, %p219;
	fma.rn.f32 	%f725, %f723, %f717, %f724;
	fma.rn.f32 	%f726, %f725, %f719, %f718;
	and.b32  	%r848, %r846, 2;
	setp.eq.s32 	%p220, %r848, 0;
	mov.f32 	%f727, 0f00000000;
	sub.f32 	%f728, %f727, %f726;
	selp.f32 	%f729, %f726, %f728, %p220;
	mul.f32 	%f730, %f72, %f729;
	setp.eq.s32 	%p221, %r903, 0;
	selp.f32 	%f731, 0f3EB504F3, 0f3F000000, %p221;
	mul.f32 	%f732, %f731, %f730;
	setp.eq.s32 	%p222, %r904, 0;
	selp.f32 	%f733, 0f3EB504F3, 0f3F000000, %p222;
	fma.rn.f32 	%f76, %f733, %f732, %f68;
	mov.u32 	%r850, _ZZ14process_blocksPfS_iiE11image_block;
	add.s32 	%r851, %r850, %r636;
	ld.shared.f32 	%f77, [%r851+28];
	@%p2 bra 	$L__BB0_82;
	mov.b64 	%rd431, 0;
	mov.b32 	%r948, 0;
$L__BB0_80:
	.pragma "nounroll";
	mul.wide.u32 	%rd394, %r948, 4;
	mov.u64 	%rd395, __cudart_i2opi_f;
	add.s64 	%rd396, %rd395, %rd394;
	ld.global.nc.u32 	%r853, [%rd396];
	mad.wide.u32 	%rd397, %r853, %r33, %rd431;
	shr.u64 	%rd431, %rd397, 32;
	add.s64 	%rd398, %rd2, %rd394;
	st.local.u32 	[%rd398], %rd397;
	add.s32 	%r948, %r948, 1;
	setp.ne.s32 	%p223, %r948, 6;
	@%p223 bra 	$L__BB0_80;
	st.local.u32 	[%rd2+24], %rd431;
	ld.local.u32 	%r854, [%rd11+20];
	ld.local.u32 	%r855, [%rd11+24];
	shr.u32 	%r856, %r855, 30;
	shf.l.wrap.b32 	%r857, %r854, %r855, 2;
	shl.b32 	%r858, %r854, 2;
	shr.u32 	%r859, %r857, 31;
	add.s32 	%r949, %r859, %r856;
	shr.s32 	%r860, %r857, 31;
	xor.b32  	%r861, %r860, %r857;
	xor.b32  	%r862, %r860, %r858;
	cvt.u64.u32 	%rd399, %r861;
	shl.b64 	%rd400, %rd399, 32;
	cvt.u64.u32 	%rd401, %r862;
	or.b64  	%rd402, %rd400, %rd401;
	cvt.rn.f64.s64 	%fd115, %rd402;
	mul.f64 	%fd116, %fd115, 0d3BF921FB54442D19;
	cvt.rn.f32.f64 	%f734, %fd116;
	neg.f32 	%f735, %f734;
	setp.lt.s32 	%p224, %r857, 0;
	selp.f32 	%f787, %f735, %f734, %p224;
$L__BB0_82:
	mul.lo.s32 	%r863, %r904, 15;
	cvt.rn.f64.u32 	%fd117, %r863;
	mul.f64 	%fd118, %fd117, 0d400921FB54442D18;
	mul.f64 	%fd119, %fd118, 0d3FB0000000000000;
	cvt.rn.f32.f64 	%f736, %fd119;
	abs.f32 	%f737, %f736;
	setp.eq.f32 	%p225, %f737, 0f7F800000;
	setp.ltu.f32 	%p226, %f737, 0f47CE4780;
	add.s32 	%r864, %r949, 1;
	mul.rn.f32 	%f738, %f787, %f787;
	and.b32  	%r865, %r949, 1;
	setp.eq.b32 	%p227, %r865, 1;
	selp.f32 	%f739, %f787, 0f3F800000, %p227;
	fma.rn.f32 	%f740, %f738, %f739, 0f00000000;
	fma.rn.f32 	%f741, %f738, 0f37CBAC00, 0fBAB607ED;
	selp.f32 	%f742, 0fB94D4153, %f741, %p227;
	selp.f32 	%f743, 0f3C0885E4, 0f3D2AAABB, %p227;
	fma.rn.f32 	%f744, %f742, %f738, %f743;
	selp.f32 	%f745, 0fBE2AAAA8, 0fBEFFFFFF, %p227;
	fma.rn.f32 	%f746, %f744, %f738, %f745;
	fma.rn.f32 	%f747, %f746, %f740, %f739;
	and.b32  	%r866, %r864, 2;
	setp.eq.s32 	%p228, %r866, 0;
	mov.f32 	%f748, 0f00000000;
	sub.f32 	%f749, %f748, %f747;
	selp.f32 	%f750, %f747, %f749, %p228;
	mul.f32 	%f80, %f77, %f750;
	or.pred  	%p229, %p226, %p225;
	selp.b32 	%r953, %r28, 0, %p226;
	mul.rn.f32 	%f751, %f736, %f748;
	selp.f32 	%f788, %f15, %f751, %p226;
	@%p229 bra 	$L__BB0_88;
	mov.b64 	%rd432, 0;
	mov.b32 	%r950, 0;
$L__BB0_84:
	.pragma "nounroll";
	mul.wide.u32 	%rd404, %r950, 4;
	mov.u64 	%rd405, __cudart_i2opi_f;
	add.s64 	%rd406, %rd405, %rd404;
	ld.global.nc.u32 	%r868, [%rd406];
	mad.wide.u32 	%rd407, %r868, %r29, %rd432;
	shr.u64 	%rd432, %rd407, 32;
	add.s64 	%rd408, %rd1, %rd404;
	st.local.u32 	[%rd408], %rd407;
	add.s32 	%r950, %r950, 1;
	setp.ne.s32 	%p230, %r950, 6;
	@%p230 bra 	$L__BB0_84;
	setp.eq.s32 	%p231, %r30, 0;
	st.local.u32 	[%rd1+24], %rd432;
	ld.local.u32 	%r951, [%rd10+24];
	ld.local.u32 	%r952, [%rd10+20];
	@%p231 bra 	$L__BB0_87;
	shf.l.wrap.b32 	%r951, %r952, %r951, %r30;
	ld.local.u32 	%r869, [%rd10+16];
	shf.l.wrap.b32 	%r952, %r869, %r952, %r30;
$L__BB0_87:
	shr.u32 	%r870, %r951, 30;
	shf.l.wrap.b32 	%r871, %r952, %r951, 2;
	shl.b32 	%r872, %r952, 2;
	shr.u32 	%r873, %r871, 31;
	add.s32 	%r953, %r873, %r870;
	shr.s32 	%r874, %r871, 31;
	xor.b32  	%r875, %r874, %r871;
	xor.b32  	%r876, %r874, %r872;
	cvt.u64.u32 	%rd409, %r875;
	shl.b64 	%rd410, %rd409, 32;
	cvt.u64.u32 	%rd411, %r876;
	or.b64  	%rd412, %rd410, %rd411;
	cvt.rn.f64.s64 	%fd120, %rd412;
	mul.f64 	%fd121, %fd120, 0d3BF921FB54442D19;
	cvt.rn.f32.f64 	%f752, %fd121;
	neg.f32 	%f753, %f752;
	setp.lt.s32 	%p232, %r871, 0;
	selp.f32 	%f788, %f753, %f752, %p232;
$L__BB0_88:
	add.s32 	%r877, %r953, 1;
	mul.rn.f32 	%f754, %f788, %f788;
	and.b32  	%r878, %r953, 1;
	setp.eq.b32 	%p233, %r878, 1;
	selp.f32 	%f755, %f788, 0f3F800000, %p233;
	fma.rn.f32 	%f756, %f754, %f755, 0f00000000;
	fma.rn.f32 	%f757, %f754, 0f37CBAC00, 0fBAB607ED;
	selp.f32 	%f758, 0fB94D4153, %f757, %p233;
	selp.f32 	%f759, 0f3C0885E4, 0f3D2AAABB, %p233;
	fma.rn.f32 	%f760, %f758, %f754, %f759;
	selp.f32 	%f761, 0fBE2AAAA8, 0fBEFFFFFF, %p233;
	fma.rn.f32 	%f762, %f760, %f754, %f761;
	fma.rn.f32 	%f763, %f762, %f756, %f755;
	and.b32  	%r879, %r877, 2;
	setp.eq.s32 	%p234, %r879, 0;
	mov.f32 	%f764, 0f00000000;
	sub.f32 	%f765, %f764, %f763;
	selp.f32 	%f766, %f763, %f765, %p234;
	mul.f32 	%f767, %f80, %f766;
	setp.eq.s32 	%p235, %r903, 0;
	selp.f32 	%f768, 0f3EB504F3, 0f3F000000, %p235;
	mul.f32 	%f769, %f768, %f767;
	setp.eq.s32 	%p236, %r904, 0;
	selp.f32 	%f770, 0f3EB504F3, 0f3F000000, %p236;
	fma.rn.f32 	%f772, %f770, %f769, %f76;
	bra.uni 	$L__BB0_170;
$L__BB0_89:
	setp.eq.f32 	%p9, %f18, 0f7F800000;
	setp.ltu.f32 	%p10, %f18, 0f47CE4780;
	shl.b32 	%r368, %r905, 5;
	mov.u32 	%r369, _ZZ14process_blocksPfS_iiE11image_block;
	add.s32 	%r370, %r369, %r368;
	ld.shared.f32 	%f85, [%r370];
	or.pred  	%p3, %p10, %p9;
	selp.b32 	%r997, %r32, 0, %p10;
	selp.f32 	%f803, %f17, %f19, %p10;
	mov.u32 	%r955, %r997;
	mov.f32 	%f789, %f803;
	@%p3 bra 	$L__BB0_93;
	mov.b64 	%rd435, 0;
	mov.b32 	%r954, 0;
	mov.u64 	%rd433, __cudart_i2opi_f;
	mov.u64 	%rd434, %rd2;
$L__BB0_91:
	.pragma "nounroll";
	ld.global.nc.u32 	%r372, [%rd433];
	mad.wide.u32 	%rd98, %r372, %r33, %rd435;
	shr.u64 	%rd435, %rd98, 32;
	st.local.u32 	[%rd434], %rd98;
	add.s32 	%r954, %r954, 1;
	add.s64 	%rd434, %rd434, 4;
	add.s64 	%rd433, %rd433, 4;
	setp.ne.s32 	%p11, %r954, 6;
	@%p11 bra 	$L__BB0_91;
	st.local.u32 	[%rd2+24], %rd435;
	ld.local.u32 	%r373, [%rd11+20];
	ld.local.u32 	%r374, [%rd11+24];
	shf.l.wrap.b32 	%r375, %r373, %r374, %r34;
	ld.local.u32 	%r376, [%rd11+16];
	shf.l.wrap.b32 	%r377, %r376, %r373, %r34;
	shr.u32 	%r378, %r375, 30;
	shf.l.wrap.b32 	%r379, %r377, %r375, 2;
	shl.b32 	%r380, %r377, 2;
	shr.u32 	%r381, %r379, 31;
	add.s32 	%r955, %r381, %r378;
	shr.s32 	%r382, %r379, 31;
	xor.b32  	%r383, %r382, %r379;
	xor.b32  	%r384, %r382, %r380;
	cvt.u64.u32 	%rd99, %r383;
	shl.b64 	%rd100, %rd99, 32;
	cvt.u64.u32 	%rd101, %r384;
	or.b64  	%rd102, %rd100, %rd101;
	cvt.rn.f64.s64 	%fd28, %rd102;
	mul.f64 	%fd29, %fd28, 0d3BF921FB54442D19;
	cvt.rn.f32.f64 	%f199, %fd29;
	neg.f32 	%f200, %f199;
	setp.lt.s32 	%p12, %r379, 0;
	selp.f32 	%f789, %f200, %f199, %p12;
$L__BB0_93:
	abs.f32 	%f202, %f153;
	setp.eq.f32 	%p13, %f202, 0f7F800000;
	setp.ltu.f32 	%p14, %f202, 0f47CE4780;
	add.s32 	%r385, %r955, 1;
	mul.rn.f32 	%f203, %f789, %f789;
	and.b32  	%r386, %r955, 1;
	setp.eq.b32 	%p15, %r386, 1;
	selp.f32 	%f204, %f789, 0f3F800000, %p15;
	fma.rn.f32 	%f205, %f203, %f204, 0f00000000;
	fma.rn.f32 	%f206, %f203, 0f37CBAC00, 0fBAB607ED;
	selp.f32 	%f207, 0fB94D4153, %f206, %p15;
	selp.f32 	%f208, 0f3C0885E4, 0f3D2AAABB, %p15;
	fma.rn.f32 	%f209, %f207, %f203, %f208;
	selp.f32 	%f210, 0fBE2AAAA8, 0fBEFFFFFF, %p15;
	fma.rn.f32 	%f211, %f209, %f203, %f210;
	fma.rn.f32 	%f212, %f211, %f205, %f204;
	and.b32  	%r387, %r385, 2;
	setp.eq.s32 	%p16, %r387, 0;
	mov.f32 	%f213, 0f00000000;
	sub.f32 	%f214, %f213, %f212;
	selp.f32 	%f215, %f212, %f214, %p16;
	mul.f32 	%f89, %f85, %f215;
	or.pred  	%p17, %p14, %p13;
	selp.b32 	%r959, %r7, 0, %p14;
	mul.rn.f32 	%f216, %f153, %f213;
	selp.f32 	%f790, %f1, %f216, %p14;
	@%p17 bra 	$L__BB0_99;
	mov.b64 	%rd436, 0;
	mov.b32 	%r956, 0;
$L__BB0_95:
	.pragma "nounroll";
	mul.wide.u32 	%rd104, %r956, 4;
	mov.u64 	%rd105, __cudart_i2opi_f;
	add.s64 	%rd106, %rd105, %rd104;
	ld.global.nc.u32 	%r389, [%rd106];
	mad.wide.u32 	%rd107, %r389, %r8, %rd436;
	shr.u64 	%rd436, %rd107, 32;
	add.s64 	%rd108, %rd1, %rd104;
	st.local.u32 	[%rd108], %rd107;
	add.s32 	%r956, %r956, 1;
	setp.ne.s32 	%p18, %r956, 6;
	@%p18 bra 	$L__BB0_95;
	setp.eq.s32 	%p19, %r9, 0;
	st.local.u32 	[%rd1+24], %rd436;
	ld.local.u32 	%r957, [%rd3+24];
	ld.local.u32 	%r958, [%rd3+20];
	@%p19 bra 	$L__BB0_98;
	shf.l.wrap.b32 	%r957, %r958, %r957, %r9;
	ld.local.u32 	%r390, [%rd3+16];
	shf.l.wrap.b32 	%r958, %r390, %r958, %r9;
$L__BB0_98:
	shr.u32 	%r391, %r957, 30;
	shf.l.wrap.b32 	%r392, %r958, %r957, 2;
	shl.b32 	%r393, %r958, 2;
	shr.u32 	%r394, %r392, 31;
	add.s32 	%r959, %r394, %r391;
	shr.s32 	%r395, %r392, 31;
	xor.b32  	%r396, %r395, %r392;
	xor.b32  	%r397, %r395, %r393;
	cvt.u64.u32 	%rd109, %r396;
	shl.b64 	%rd110, %rd109, 32;
	cvt.u64.u32 	%rd111, %r397;
	or.b64  	%rd112, %rd110, %rd111;
	cvt.rn.f64.s64 	%fd33, %rd112;
	mul.f64 	%fd34, %fd33, 0d3BF921FB54442D19;
	cvt.rn.f32.f64 	%f217, %fd34;
	neg.f32 	%f218, %f217;
	setp.lt.s32 	%p20, %r392, 0;
	selp.f32 	%f790, %f218, %f217, %p20;
$L__BB0_99:
	add.s32 	%r398, %r959, 1;
	mul.rn.f32 	%f219, %f790, %f790;
	and.b32  	%r399, %r959, 1;
	setp.eq.b32 	%p21, %r399, 1;
	selp.f32 	%f220, %f790, 0f3F800000, %p21;
	fma.rn.f32 	%f221, %f219, %f220, 0f00000000;
	fma.rn.f32 	%f222, %f219, 0f37CBAC00, 0fBAB607ED;
	selp.f32 	%f223, 0fB94D4153, %f222, %p21;
	selp.f32 	%f224, 0f3C0885E4, 0f3D2AAABB, %p21;
	fma.rn.f32 	%f225, %f223, %f219, %f224;
	selp.f32 	%f226, 0fBE2AAAA8, 0fBEFFFFFF, %p21;
	fma.rn.f32 	%f227, %f225, %f219, %f226;
	fma.rn.f32 	%f228, %f227, %f221, %f220;
	and.b32  	%r400, %r398, 2;
	setp.eq.s32 	%p22, %r400, 0;
	mov.f32 	%f229, 0f00000000;
	sub.f32 	%f230, %f229, %f228;
	selp.f32 	%f231, %f228, %f230, %p22;
	mul.f32 	%f232, %f89, %f231;
	setp.eq.s32 	%p23, %r903, 0;
	selp.f32 	%f233, 0f3EB504F3, 0f3F000000, %p23;
	mul.f32 	%f234, %f233, %f232;
	setp.eq.s32 	%p24, %r904, 0;
	selp.f32 	%f235, 0f3EB504F3, 0f3F000000, %p24;
	fma.rn.f32 	%f93, %f235, %f234, %f772;
	shl.b32 	%r401, %r905, 5;
	mov.u32 	%r402, _ZZ14process_blocksPfS_iiE11image_block;
	add.s32 	%r403, %r402, %r401;
	ld.shared.f32 	%f94, [%r403+4];
	mov.u32 	%r961, %r997;
	mov.f32 	%f791, %f803;
	@%p3 bra 	$L__BB0_103;
	mov.b64 	%rd437, 0;
	mov.b32 	%r960, 0;
$L__BB0_101:
	.pragma "nounroll";
	mul.wide.u32 	%rd114, %r960, 4;
	mov.u64 	%rd115, __cudart_i2opi_f;
	add.s64 	%rd116, %rd115, %rd114;
	ld.global.nc.u32 	%r405, [%rd116];
	mad.wide.u32 	%rd117, %r405, %r33, %rd437;
	shr.u64 	%rd437, %rd117, 32;
	add.s64 	%rd118, %rd2, %rd114;
	st.local.u32 	[%rd118], %rd117;
	add.s32 	%r960, %r960, 1;
	setp.ne.s32 	%p25, %r960, 6;
	@%p25 bra 	$L__BB0_101;
	st.local.u32 	[%rd2+24], %rd437;
	ld.local.u32 	%r406, [%rd11+20];
	ld.local.u32 	%r407, [%rd11+24];
	shf.l.wrap.b32 	%r408, %r406, %r407, %r34;
	ld.local.u32 	%r409, [%rd11+16];
	shf.l.wrap.b32 	%r410, %r409, %r406, %r34;
	shr.u32 	%r411, %r408, 30;
	shf.l.wrap.b32 	%r412, %r410, %r408, 2;
	shl.b32 	%r413, %r410, 2;
	shr.u32 	%r414, %r412, 31;
	add.s32 	%r961, %r414, %r411;
	shr.s32 	%r415, %r412, 31;
	xor.b32  	%r416, %r415, %r412;
	xor.b32  	%r417, %r415, %r413;
	cvt.u64.u32 	%rd119, %r416;
	shl.b64 	%rd120, %rd119, 32;
	cvt.u64.u32 	%rd121, %r417;
	or.b64  	%rd122, %rd120, %rd121;
	cvt.rn.f64.s64 	%fd35, %rd122;
	mul.f64 	%fd36, %fd35, 0d3BF921FB54442D19;
	cvt.rn.f32.f64 	%f236, %fd36;
	neg.f32 	%f237, %f236;
	setp.lt.s32 	%p26, %r412, 0;
	selp.f32 	%f791, %f237, %f236, %p26;
$L__BB0_103:
	setp.eq.f32 	%p27, %f3, 0f7F800000;
	setp.ltu.f32 	%p28, %f3, 0f47CE4780;
	add.s32 	%r418, %r961, 1;
	mul.rn.f32 	%f238, %f791, %f791;
	and.b32  	%r419, %r961, 1;
	setp.eq.b32 	%p29, %r419, 1;
	selp.f32 	%f239, %f791, 0f3F800000, %p29;
	fma.rn.f32 	%f240, %f238, %f239, 0f00000000;
	fma.rn.f32 	%f241, %f238, 0f37CBAC00, 0fBAB607ED;
	selp.f32 	%f242, 0fB94D4153, %f241, %p29;
	selp.f32 	%f243, 0f3C0885E4, 0f3D2AAABB, %p29;
	fma.rn.f32 	%f244, %f242, %f238, %f243;
	selp.f32 	%f245, 0fBE2AAAA8, 0fBEFFFFFF, %p29;
	fma.rn.f32 	%f246, %f244, %f238, %f245;
	fma.rn.f32 	%f247, %f246, %f240, %f239;
	and.b32  	%r420, %r418, 2;
	setp.eq.s32 	%p30, %r420, 0;
	mov.f32 	%f248, 0f00000000;
	sub.f32 	%f249, %f248, %f247;
	selp.f32 	%f250, %f247, %f249, %p30;
	mul.f32 	%f97, %f94, %f250;
	or.pred  	%p31, %p28, %p27;
	selp.b32 	%r965, %r10, 0, %p28;
	selp.f32 	%f792, %f2, %f4, %p28;
	@%p31 bra 	$L__BB0_109;
	mov.b64 	%rd438, 0;
	mov.b32 	%r962, 0;
$L__BB0_105:
	.pragma "nounroll";
	mul.wide.u32 	%rd124, %r962, 4;
	mov.u64 	%rd125, __cudart_i2opi_f;
	add.s64 	%rd126, %rd125, %rd124;
	ld.global.nc.u32 	%r422, [%rd126];
	mad.wide.u32 	%rd127, %r422, %r11, %rd438;
	shr.u64 	%rd438, %rd127, 32;
	add.s64 	%rd128, %rd1, %rd124;
	st.local.u32 	[%rd128], %rd127;
	add.s32 	%r962, %r962, 1;
	setp.ne.s32 	%p32, %r962, 6;
	@%p32 bra 	$L__BB0_105;
	setp.eq.s32 	%p33, %r12, 0;
	st.local.u32 	[%rd1+24], %rd438;
	ld.local.u32 	%r963, [%rd4+24];
	ld.local.u32 	%r964, [%rd4+20];
	@%p33 bra 	$L__BB0_108;
	shf.l.wrap.b32 	%r963, %r964, %r963, %r12;
	ld.local.u32 	%r423, [%rd4+16];
	shf.l.wrap.b32 	%r964, %r423, %r964, %r12;
$L__BB0_108:
	shr.u32 	%r424, %r963, 30;
	shf.l.wrap.b32 	%r425, %r964, %r963, 2;
	shl.b32 	%r426, %r964, 2;
	shr.u32 	%r427, %r425, 31;
	add.s32 	%r965, %r427, %r424;
	shr.s32 	%r428, %r425, 31;
	xor.b32  	%r429, %r428, %r425;
	xor.b32  	%r430, %r428, %r426;
	cvt.u64.u32 	%rd129, %r429;
	shl.b64 	%rd130, %rd129, 32;
	cvt.u64.u32 	%rd131, %r430;
	or.b64  	%rd132, %rd130, %rd131;
	cvt.rn.f64.s64 	%fd37, %rd132;
	mul.f64 	%fd38, %fd37, 0d3BF921FB54442D19;
	cvt.rn.f32.f64 	%f251, %fd38;
	neg.f32 	%f252, %f251;
	setp.lt.s32 	%p34, %r425, 0;
	selp.f32 	%f792, %f252, %f251, %p34;
$L__BB0_109:
	add.s32 	%r431, %r965, 1;
	mul.rn.f32 	%f253, %f792, %f792;
	and.b32  	%r432, %r965, 1;
	setp.eq.b32 	%p35, %r432, 1;
	selp.f32 	%f254, %f792, 0f3F800000, %p35;
	fma.rn.f32 	%f255, %f253, %f254, 0f00000000;
	fma.rn.f32 	%f256, %f253, 0f37CBAC00, 0fBAB607ED;
	selp.f32 	%f257, 0fB94D4153, %f256, %p35;
	selp.f32 	%f258, 0f3C0885E4, 0f3D2AAABB, %p35;
	fma.rn.f32 	%f259, %f257, %f253, %f258;
	selp.f32 	%f260, 0fBE2AAAA8, 0fBEFFFFFF, %p35;
	fma.rn.f32 	%f261, %f259, %f253, %f260;
	fma.rn.f32 	%f262, %f261, %f255, %f254;
	and.b32  	%r433, %r431, 2;
	setp.eq.s32 	%p36, %r433, 0;
	mov.f32 	%f263, 0f00000000;
	sub.f32 	%f264, %f263, %f262;
	selp.f32 	%f265, %f262, %f264, %p36;
	mul.f32 	%f266, %f97, %f265;
	setp.eq.s32 	%p37, %r903, 0;
	selp.f32 	%f267, 0f3EB504F3, 0f3F000000, %p37;
	mul.f32 	%f268, %f267, %f266;
	setp.eq.s32 	%p38, %r904, 0;
	selp.f32 	%f269, 0f3EB504F3, 0f3F000000, %p38;
	fma.rn.f32 	%f101, %f269, %f268, %f93;
	shl.b32 	%r434, %r905, 5;
	mov.u32 	%r435, _ZZ14process_blocksPfS_iiE11image_block;
	add.s32 	%r436, %r435, %r434;
	ld.shared.f32 	%f102, [%r436+8];
	mov.u32 	%r967, %r997;
	mov.f32 	%f793, %f803;
	@%p3 bra 	$L__BB0_113;
	mov.b64 	%rd439, 0;
	mov.b32 	%r966, 0;
$L__BB0_111:
	.pragma "nounroll";
	mul.wide.u32 	%rd134, %r966, 4;
	mov.u64 	%rd135, __cudart_i2opi_f;
	add.s64 	%rd136, %rd135, %rd134;
	ld.global.nc.u32 	%r438, [%rd136];
	mad.wide.u32 	%rd137, %r438, %r33, %rd439;
	shr.u64 	%rd439, %rd137, 32;
	add.s64 	%rd138, %rd2, %rd134;
	st.local.u32 	[%rd138], %rd137;
	add.s32 	%r966, %r966, 1;
	setp.ne.s32 	%p39, %r966, 6;
	@%p39 bra 	$L__BB0_111;
	st.local.u32 	[%rd2+24], %rd439;
	ld.local.u32 	%r439, [%rd11+20];
	ld.local.u32 	%r440, [%rd11+24];
	shf.l.wrap.b32 	%r441, %r439, %r440, %r34;
	ld.local.u32 	%r442, [%rd11+16];
	shf.l.wrap.b32 	%r443, %r442, %r439, %r34;
	shr.u32 	%r444, %r441, 30;
	shf.l.wrap.b32 	%r445, %r443, %r441, 2;
	shl.b32 	%r446, %r443, 2;
	shr.u32 	%r447, %r445, 31;
	add.s32 	%r967, %r447, %r444;
	shr.s32 	%r448, %r445, 31;
	xor.b32  	%r449, %r448, %r445;
	xor.b32  	%r450, %r448, %r446;
	cvt.u64.u32 	%rd139, %r449;
	shl.b64 	%rd140, %rd139, 32;
	cvt.u64.u32 	%rd141, %r450;
	or.b64  	%rd142, %rd140, %rd141;
	cvt.rn.f64.s64 	%fd39, %rd142;
	mul.f64 	%fd40, %fd39, 0d3BF921FB54442D19;
	cvt.rn.f32.f64 	%f270, %fd40;
	neg.f32 	%f271, %f270;
	setp.lt.s32 	%p40, %r445, 0;
	selp.f32 	%f793, %f271, %f270, %p40;
$L__BB0_113:
	mul.lo.s32 	%r451, %r904, 5;
	cvt.rn.f64.u32 	%fd41, %r451;
	mul.f64 	%fd42, %fd41, 0d400921FB54442D18;
	mul.f64 	%fd43, %fd42, 0d3FB0000000000000;
	cvt.rn.f32.f64 	%f272, %fd43;
	abs.f32 	%f273, %f272;
	setp.eq.f32 	%p41, %f273, 0f7F800000;
	setp.ltu.f32 	%p42, %f273, 0f47CE4780;
	add.s32 	%r452, %r967, 1;
	mul.rn.f32 	%f274, %f793, %f793;
	and.b32  	%r453, %r967, 1;
	setp.eq.b32 	%p43, %r453, 1;
	selp.f32 	%f275, %f793, 0f3F800000, %p43;
	fma.rn.f32 	%f276, %f274, %f275, 0f00000000;
	fma.rn.f32 	%f277, %f274, 0f37CBAC00, 0fBAB607ED;
	selp.f32 	%f278, 0fB94D4153, %f277, %p43;
	selp.f32 	%f279, 0f3C0885E4, 0f3D2AAABB, %p43;
	fma.rn.f32 	%f280, %f278, %f274, %f279;
	selp.f32 	%f281, 0fBE2AAAA8, 0fBEFFFFFF, %p43;
	fma.rn.f32 	%f282, %f280, %f274, %f281;
	fma.rn.f32 	%f283, %f282, %f276, %f275;
	and.b32  	%r454, %r452, 2;
	setp.eq.s32 	%p44, %r454, 0;
	mov.f32 	%f284, 0f00000000;
	sub.f32 	%f285, %f284, %f283;
	selp.f32 	%f286, %f283, %f285, %p44;
	mul.f32 	%f105, %f102, %f286;
	or.pred  	%p45, %p42, %p41;
	selp.b32 	%r971, %r13, 0, %p42;
	mul.rn.f32 	%f287, %f272, %f284;
	selp.f32 	%f794, %f5, %f287, %p42;
	@%p45 bra 	$L__BB0_119;
	mov.b64 	%rd440, 0;
	mov.b32 	%r968, 0;
$L__BB0_115:
	.pragma "nounroll";
	mul.wide.u32 	%rd144, %r968, 4;
	mov.u64 	%rd145, __cudart_i2opi_f;
	add.s64 	%rd146, %rd145, %rd144;
	ld.global.nc.u32 	%r456, [%rd146];
	mad.wide.u32 	%rd147, %r456, %r14, %rd440;
	shr.u64 	%rd440, %rd147, 32;
	add.s64 	%rd148, %rd1, %rd144;
	st.local.u32 	[%rd148], %rd147;
	add.s32 	%r968, %r968, 1;
	setp.ne.s32 	%p46, %r968, 6;
	@%p46 bra 	$L__BB0_115;
	setp.eq.s32 	%p47, %r15, 0;
	st.local.u32 	[%rd1+24], %rd440;
	ld.local.u32 	%r969, [%rd5+24];
	ld.local.u32 	%r970, [%rd5+20];
	@%p47 bra 	$L__BB0_118;
	shf.l.wrap.b32 	%r969, %r970, %r969, %r15;
	ld.local.u32 	%r457, [%rd5+16];
	shf.l.wrap.b32 	%r970, %r457, %r970, %r15;
$L__BB0_118:
	shr.u32 	%r458, %r969, 30;
	shf.l.wrap.b32 	%r459, %r970, %r969, 2;
	shl.b32 	%r460, %r970, 2;
	shr.u32 	%r461, %r459, 31;
	add.s32 	%r971, %r461, %r458;
	shr.s32 	%r462, %r459, 31;
	xor.b32  	%r463, %r462, %r459;
	xor.b32  	%r464, %r462, %r460;
	cvt.u64.u32 	%rd149, %r463;
	shl.b64 	%rd150, %rd149, 32;
	cvt.u64.u32 	%rd151, %r464;
	or.b64  	%rd152, %rd150, %rd151;
	cvt.rn.f64.s64 	%fd44, %rd152;
	mul.f64 	%fd45, %fd44, 0d3BF921FB54442D19;
	cvt.rn.f32.f64 	%f288, %fd45;
	neg.f32 	%f289, %f288;
	setp.lt.s32 	%p48, %r459, 0;
	selp.f32 	%f794, %f289, %f288, %p48;
$L__BB0_119:
	add.s32 	%r465, %r971, 1;
	mul.rn.f32 	%f290, %f794, %f794;
	and.b32  	%r466, %r971, 1;
	setp.eq.b32 	%p49, %r466, 1;
	selp.f32 	%f291, %f794, 0f3F800000, %p49;
	fma.rn.f32 	%f292, %f290, %f291, 0f00000000;
	fma.rn.f32 	%f293, %f290, 0f37CBAC00, 0fBAB607ED;
	selp.f32 	%f294, 0fB94D4153, %f293, %p49;
	selp.f32 	%f295, 0f3C0885E4, 0f3D2AAABB, %p49;
	fma.rn.f32 	%f296, %f294, %f290, %f295;
	selp.f32 	%f297, 0fBE2AAAA8, 0fBEFFFFFF, %p49;
	fma.rn.f32 	%f298, %f296, %f290, %f297;
	fma.rn.f32 	%f299, %f298, %f292, %f291;
	and.b32  	%r467, %r465, 2;
	setp.eq.s32 	%p50, %r467, 0;
	mov.f32 	%f300, 0f00000000;
	sub.f32 	%f301, %f300, %f299;
	selp.f32 	%f302, %f299, %f301, %p50;
	mul.f32 	%f303, %f105, %f302;
	setp.eq.s32 	%p51, %r903, 0;
	selp.f32 	%f304, 0f3EB504F3, 0f3F000000, %p51;
	mul.f32 	%f305, %f304, %f303;
	setp.eq.s32 	%p52, %r904, 0;
	selp.f32 	%f306, 0f3EB504F3, 0f3F000000, %p52;
	fma.rn.f32 	%f109, %f306, %f305, %f101;
	shl.b32 	%r468, %r905, 5;
	mov.u32 	%r469, _ZZ14process_blocksPfS_iiE11image_block;
	add.s32 	%r470, %r469, %r468;
	ld.shared.f32 	%f110, [%r470+12];
	mov.u32 	%r973, %r997;
	mov.f32 	%f795, %f803;
	@%p3 bra 	$L__BB0_123;
	mov.b64 	%rd441, 0;
	mov.b32 	%r972, 0;
$L__BB0_121:
	.pragma "nounroll";
	mul.wide.u32 	%rd154, %r972, 4;
	mov.u64 	%rd155, __cudart_i2opi_f;
	add.s64 	%rd156, %rd155, %rd154;
	ld.global.nc.u32 	%r472, [%rd156];
	mad.wide.u32 	%rd157, %r472, %r33, %rd441;
	shr.u64 	%rd441, %rd157, 32;
	add.s64 	%rd158, %rd2, %rd154;
	st.local.u32 	[%rd158], %rd157;
	add.s32 	%r972, %r972, 1;
	setp.ne.s32 	%p53, %r972, 6;
	@%p53 bra 	$L__BB0_121;
	st.local.u32 	[%rd2+24], %rd441;
	ld.local.u32 	%r473, [%rd11+20];
	ld.local.u32 	%r474, [%rd11+24];
	shf.l.wrap.b32 	%r475, %r473, %r474, %r34;
	ld.local.u32 	%r476, [%rd11+16];
	shf.l.wrap.b32 	%r477, %r476, %r473, %r34;
	shr.u32 	%r478, %r475, 30;
	shf.l.wrap.b32 	%r479, %r477, %r475, 2;
	shl.b32 	%r480, %r477, 2;
	shr.u32 	%r481, %r479, 31;
	add.s32 	%r973, %r481, %r478;
	shr.s32 	%r482, %r479, 31;
	xor.b32  	%r483, %r482, %r479;
	xor.b32  	%r484, %r482, %r480;
	cvt.u64.u32 	%rd159, %r483;
	shl.b64 	%rd160, %rd159, 32;
	cvt.u64.u32 	%rd161, %r484;
	or.b64  	%rd162, %rd160, %rd161;
	cvt.rn.f64.s64 	%fd46, %rd162;
	mul.f64 	%fd47, %fd46, 0d3BF921FB54442D19;
	cvt.rn.f32.f64 	%f307, %fd47;
	neg.f32 	%f308, %f307;
	setp.lt.s32 	%p54, %r479, 0;
	selp.f32 	%f795, %f308, %f307, %p54;
$L__BB0_123:
	setp.eq.f32 	%p55, %f7, 0f7F800000;
	setp.ltu.f32 	%p56, %f7, 0f47CE4780;
	add.s32 	%r485, %r973, 1;
	mul.rn.f32 	%f309, %f795, %f795;
	and.b32  	%r486, %r973, 1;
	setp.eq.b32 	%p57, %r486, 1;
	selp.f32 	%f310, %f795, 0f3F800000, %p57;
	fma.rn.f32 	%f311, %f309, %f310, 0f00000000;
	fma.rn.f32 	%f312, %f309, 0f37CBAC00, 0fBAB607ED;
	selp.f32 	%f313, 0fB94D4153, %f312, %p57;
	selp.f32 	%f314, 0f3C0885E4, 0f3D2AAABB, %p57;
	fma.rn.f32 	%f315, %f313, %f309, %f314;
	selp.f32 	%f316, 0fBE2AAAA8, 0fBEFFFFFF, %p57;
	fma.rn.f32 	%f317, %f315, %f309, %f316;
	fma.rn.f32 	%f318, %f317, %f311, %f310;
	and.b32  	%r487, %r485, 2;
	setp.eq.s32 	%p58, %r487, 0;
	mov.f32 	%f319, 0f00000000;
	sub.f32 	%f320, %f319, %f318;
	selp.f32 	%f321, %f318, %f320, %p58;
	mul.f32 	%f113, %f110, %f321;
	or.pred  	%p59, %p56, %p55;
	selp.b32 	%r977, %r16, 0, %p56;
	selp.f32 	%f796, %f6, %f8, %p56;
	@%p59 bra 	$L__BB0_129;
	mov.b64 	%rd442, 0;
	mov.b32 	%r974, 0;
$L__BB0_125:
	.pragma "nounroll";
	mul.wide.u32 	%rd164, %r974, 4;
	mov.u64 	%rd165, __cudart_i2opi_f;
	add.s64 	%rd166, %rd165, %rd164;
	ld.global.nc.u32 	%r489, [%rd166];
	mad.wide.u32 	%rd167, %r489, %r17, %rd442;
	shr.u64 	%rd442, %rd167, 32;
	add.s64 	%rd168, %rd1, %rd164;
	st.local.u32 	[%rd168], %rd167;
	add.s32 	%r974, %r974, 1;
	setp.ne.s32 	%p60, %r974, 6;
	@%p60 bra 	$L__BB0_125;
	setp.eq.s32 	%p61, %r18, 0;
	st.local.u32 	[%rd1+24], %rd442;
	ld.local.u32 	%r975, [%rd6+24];
	ld.local.u32 	%r976, [%rd6+20];
	@%p61 bra 	$L__BB0_128;
	shf.l.wrap.b32 	%r975, %r976, %r975, %r18;
	ld.local.u32 	%r490, [%rd6+16];
	shf.l.wrap.b32 	%r976, %r490, %r976, %r18;
$L__BB0_128:
	shr.u32 	%r491, %r975, 30;
	shf.l.wrap.b32 	%r492, %r976, %r975, 2;
	shl.b32 	%r493, %r976, 2;
	shr.u32 	%r494, %r492, 31;
	add.s32 	%r977, %r494, %r491;
	shr.s32 	%r495, %r492, 31;
	xor.b32  	%r496, %r495, %r492;
	xor.b32  	%r497, %r495, %r493;
	cvt.u64.u32 	%rd169, %r496;
	shl.b64 	%rd170, %rd169, 32;
	cvt.u64.u32 	%rd171, %r497;
	or.b64  	%rd172, %rd170, %rd171;
	cvt.rn.f64.s64 	%fd48, %rd172;
	mul.f64 	%fd49, %fd48, 0d3BF921FB54442D19;
	cvt.rn.f32.f64 	%f322, %fd49;
	neg.f32 	%f323, %f322;
	setp.lt.s32 	%p62, %r492, 0;
	selp.f32 	%f796, %f323, %f322, %p62;
$L__BB0_129:
	add.s32 	%r498, %r977, 1;
	mul.rn.f32 	%f324, %f796, %f796;
	and.b32  	%r499, %r977, 1;
	setp.eq.b32 	%p63, %r499, 1;
	selp.f32 	%f325, %f796, 0f3F800000, %p63;
	fma.rn.f32 	%f326, %f324, %f325, 0f00000000;
	fma.rn.f32 	%f327, %f324, 0f37CBAC00, 0fBAB607ED;
	selp.f32 	%f328, 0fB94D4153, %f327, %p63;
	selp.f32 	%f329, 0f3C0885E4, 0f3D2AAABB, %p63;
	fma.rn.f32 	%f330, %f328, %f324, %f329;
	selp.f32 	%f331, 0fBE2AAAA8, 0fBEFFFFFF, %p63;
	fma.rn.f32 	%f332, %f330, %f324, %f331;
	fma.rn.f32 	%f333, %f332, %f326, %f325;
	and.b32  	%r500, %r498, 2;
	setp.eq.s32 	%p64, %r500, 0;
	mov.f32 	%f334, 0f00000000;
	sub.f32 	%f335, %f334, %f333;
	selp.f32 	%f336, %f333, %f335, %p64;
	mul.f32 	%f337, %f113, %f336;
	setp.eq.s32 	%p65, %r903, 0;
	selp.f32 	%f338, 0f3EB504F3, 0f3F000000, %p65;
	mul.f32 	%f339, %f338, %f337;
	setp.eq.s32 	%p66, %r904, 0;
	selp.f32 	%f340, 0f3EB504F3, 0f3F000000, %p66;
	fma.rn.f32 	%f117, %f340, %f339, %f109;
	shl.b32 	%r501, %r905, 5;
	mov.u32 	%r502, _ZZ14process_blocksPfS_iiE11image_block;
	add.s32 	%r503, %r502, %r501;
	ld.shared.f32 	%f118, [%r503+16];
	mov.u32 	%r979, %r997;
	mov.f32 	%f797, %f803;
	@%p3 bra 	$L__BB0_133;
	mov.b64 	%rd443, 0;
	mov.b32 	%r978, 0;
$L__BB0_131:
	.pragma "nounroll";
	mul.wide.u32 	%rd174, %r978, 4;
	mov.u64 	%rd175, __cudart_i2opi_f;
	add.s64 	%rd176, %rd175, %rd174;
	ld.global.nc.u32 	%r505, [%rd176];
	mad.wide.u32 	%rd177, %r505, %r33, %rd443;
	shr.u64 	%rd443, %rd177, 32;
	add.s64 	%rd178, %rd2, %rd174;
	st.local.u32 	[%rd178], %rd177;
	add.s32 	%r978, %r978, 1;
	setp.ne.s32 	%p67, %r978, 6;
	@%p67 bra 	$L__BB0_131;
	st.local.u32 	[%rd2+24], %rd443;
	ld.local.u32 	%r506, [%rd11+20];
	ld.local.u32 	%r507, [%rd11+24];
	shf.l.wrap.b32 	%r508, %r506, %r507, %r34;
	ld.local.u32 	%r509, [%rd11+16];
	shf.l.wrap.b32 	%r510, %r509, %r506, %r34;
	shr.u32 	%r511, %r508, 30;
	shf.l.wrap.b32 	%r512, %r510, %r508, 2;
	shl.b32 	%r513, %r510, 2;
	shr.u32 	%r514, %r512, 31;
	add.s32 	%r979, %r514, %r511;
	shr.s32 	%r515, %r512, 31;
	xor.b32  	%r516, %r515, %r512;
	xor.b32  	%r517, %r515, %r513;
	cvt.u64.u32 	%rd179, %r516;
	shl.b64 	%rd180, %rd179, 32;
	cvt.u64.u32 	%rd181, %r517;
	or.b64  	%rd182, %rd180, %rd181;
	cvt.rn.f64.s64 	%fd50, %rd182;
	mul.f64 	%fd51, %fd50, 0d3BF921FB54442D19;
	cvt.rn.f32.f64 	%f341, %fd51;
	neg.f32 	%f342, %f341;
	setp.lt.s32 	%p68, %r512, 0;
	selp.f32 	%f797, %f342, %f341, %p68;
$L__BB0_133:
	setp.eq.f32 	%p69, %f10, 0f7F800000;
	setp.ltu.f32 	%p70, %f10, 0f47CE4780;
	add.s32 	%r518, %r979, 1;
	mul.rn.f32 	%f343, %f797, %f797;
	and.b32  	%r519, %r979, 1;
	setp.eq.b32 	%p71, %r519, 1;
	selp.f32 	%f344, %f797, 0f3F800000, %p71;
	fma.rn.f32 	%f345, %f343, %f344, 0f00000000;
	fma.rn.f32 	%f346, %f343, 0f37CBAC00, 0fBAB607ED;
	selp.f32 	%f347, 0fB94D4153, %f346, %p71;
	selp.f32 	%f348, 0f3C0885E4, 0f3D2AAABB, %p71;
	fma.rn.f32 	%f349, %f347, %f343, %f348;
	selp.f32 	%f350, 0fBE2AAAA8, 0fBEFFFFFF, %p71;
	fma.rn.f32 	%f351, %f349, %f343, %f350;
	fma.rn.f32 	%f352, %f351, %f345, %f344;
	and.b32  	%r520, %r518, 2;
	setp.eq.s32 	%p72, %r520, 0;
	mov.f32 	%f353, 0f00000000;
	sub.f32 	%f354, %f353, %f352;
	selp.f32 	%f355, %f352, %f354, %p72;
	mul.f32 	%f121, %f118, %f355;
	or.pred  	%p73, %p70, %p69;
	selp.b32 	%r983, %r19, 0, %p70;
	selp.f32 	%f798, %f9, %f11, %p70;
	@%p73 bra 	$L__BB0_139;
	mov.b64 	%rd444, 0;
	mov.b32 	%r980, 0;
$L__BB0_135:
	.pragma "nounroll";
	mul.wide.u32 	%rd184, %r980, 4;
	mov.u64 	%rd185, __cudart_i2opi_f;
	add.s64 	%rd186, %rd185, %rd184;
	ld.global.nc.u32 	%r522, [%rd186];
	mad.wide.u32 	%rd187, %r522, %r20, %rd444;
	shr.u64 	%rd444, %rd187, 32;
	add.s64 	%rd188, %rd1, %rd184;
	st.local.u32 	[%rd188], %rd187;
	add.s32 	%r980, %r980, 1;
	setp.ne.s32 	%p74, %r980, 6;
	@%p74 bra 	$L__BB0_135;
	setp.eq.s32 	%p75, %r21, 0;
	st.local.u32 	[%rd1+24], %rd444;
	ld.local.u32 	%r981, [%rd7+24];
	ld.local.u32 	%r982, [%rd7+20];
	@%p75 bra 	$L__BB0_138;
	shf.l.wrap.b32 	%r981, %r982, %r981, %r21;
	ld.local.u32 	%r523, [%rd7+16];
	shf.l.wrap.b32 	%r982, %r523, %r982, %r21;
$L__BB0_138:
	shr.u32 	%r524, %r981, 30;
	shf.l.wrap.b32 	%r525, %r982, %r981, 2;
	shl.b32 	%r526, %r982, 2;
	shr.u32 	%r527, %r525, 31;
	add.s32 	%r983, %r527, %r524;
	shr.s32 	%r528, %r525, 31;
	xor.b32  	%r529, %r528, %r525;
	xor.b32  	%r530, %r528, %r526;
	cvt.u64.u32 	%rd189, %r529;
	shl.b64 	%rd190, %rd189, 32;
	cvt.u64.u32 	%rd191, %r530;
	or.b64  	%rd192, %rd190, %rd191;
	cvt.rn.f64.s64 	%fd52, %rd192;
	mul.f64 	%fd53, %fd52, 0d3BF921FB54442D19;
	cvt.rn.f32.f64 	%f356, %fd53;
	neg.f32 	%f357, %f356;
	setp.lt.s32 	%p76, %r525, 0;
	selp.f32 	%f798, %f357, %f356, %p76;
$L__BB0_139:
	add.s32 	%r531, %r983, 1;
	mul.rn.f32 	%f358, %f798, %f798;
	and.b32  	%r532, %r983, 1;
	setp.eq.b32 	%p77, %r532, 1;
	selp.f32 	%f359, %f798, 0f3F800000, %p77;
	fma.rn.f32 	%f360, %f358, %f359, 0f00000000;
	fma.rn.f32 	%f361, %f358, 0f37CBAC00, 0fBAB607ED;
	selp.f32 	%f362, 0fB94D4153, %f361, %p77;
	selp.f32 	%f363, 0f3C0885E4, 0f3D2AAABB, %p77;
	fma.rn.f32 	%f364, %f362, %f358, %f363;
	selp.f32 	%f365, 0fBE2AAAA8, 0fBEFFFFFF, %p77;
	fma.rn.f32 	%f366, %f364, %f358, %f365;
	fma.rn.f32 	%f367, %f366, %f360, %f359;
	and.b32  	%r533, %r531, 2;
	setp.eq.s32 	%p78, %r533, 0;
	mov.f32 	%f368, 0f00000000;
	sub.f32 	%f369, %f368, %f367;
	selp.f32 	%f370, %f367, %f369, %p78;
	mul.f32 	%f371, %f121, %f370;
	setp.eq.s32 	%p79, %r903, 0;
	selp.f32 	%f372, 0f3EB504F3, 0f3F000000, %p79;
	mul.f32 	%f373, %f372, %f371;
	setp.eq.s32 	%p80, %r904, 0;
	selp.f32 	%f374, 0f3EB504F3, 0f3F000000, %p80;
	fma.rn.f32 	%f125, %f374, %f373, %f117;
	shl.b32 	%r534, %r905, 5;
	mov.u32 	%r535, _ZZ14process_blocksPfS_iiE11image_block;
	add.s32 	%r536, %r535, %r534;
	ld.shared.f32 	%f126, [%r536+20];
	mov.u32 	%r985, %r997;
	mov.f32 	%f799, %f803;
	@%p3 bra 	$L__BB0_143;
	mov.b64 	%rd445, 0;
	mov.b32 	%r984, 0;
$L__BB0_141:
	.pragma "nounroll";
	mul.wide.u32 	%rd194, %r984, 4;
	mov.u64 	%rd195, __cudart_i2opi_f;
	add.s64 	%rd196, %rd195, %rd194;
	ld.global.nc.u32 	%r538, [%rd196];
	mad.wide.u32 	%rd197, %r538, %r33, %rd445;
	shr.u64 	%rd445, %rd197, 32;
	add.s64 	%rd198, %rd2, %rd194;
	st.local.u32 	[%rd198], %rd197;
	add.s32 	%r984, %r984, 1;
	setp.ne.s32 	%p81, %r984, 6;
	@%p81 bra 	$L__BB0_141;
	st.local.u32 	[%rd2+24], %rd445;
	ld.local.u32 	%r539, [%rd11+20];
	ld.local.u32 	%r540, [%rd11+24];
	shf.l.wrap.b32 	%r541, %r539, %r540, %r34;
	ld.local.u32 	%r542, [%rd11+16];
	shf.l.wrap.b32 	%r543, %r542, %r539, %r34;
	shr.u32 	%r544, %r541, 30;
	shf.l.wrap.b32 	%r545, %r543, %r541, 2;
	shl.b32 	%r546, %r543, 2;
	shr.u32 	%r547, %r545, 31;
	add.s32 	%r985, %r547, %r544;
	shr.s32 	%r548, %r545, 31;
	xor.b32  	%r549, %r548, %r545;
	xor.b32  	%r550, %r548, %r546;
	cvt.u64.u32 	%rd199, %r549;
	shl.b64 	%rd200, %rd199, 32;
	cvt.u64.u32 	%rd201, %r550;
	or.b64  	%rd202, %rd200, %rd201;
	cvt.rn.f64.s64 	%fd54, %rd202;
	mul.f64 	%fd55, %fd54, 0d3BF921FB54442D19;
	cvt.rn.f32.f64 	%f375, %fd55;
	neg.f32 	%f376, %f375;
	setp.lt.s32 	%p82, %r545, 0;
	selp.f32 	%f799, %f376, %f375, %p82;
$L__BB0_143:
	setp.eq.f32 	%p83, %f13, 0f7F800000;
	setp.ltu.f32 	%p84, %f13, 0f47CE4780;
	add.s32 	%r551, %r985, 1;
	mul.rn.f32 	%f377, %f799, %f799;
	and.b32  	%r552, %r985, 1;
	setp.eq.b32 	%p85, %r552, 1;
	selp.f32 	%f378, %f799, 0f3F800000, %p85;
	fma.rn.f32 	%f379, %f377, %f378, 0f00000000;
	fma.rn.f32 	%f380, %f377, 0f37CBAC00, 0fBAB607ED;
	selp.f32 	%f381, 0fB94D4153, %f380, %p85;
	selp.f32 	%f382, 0f3C0885E4, 0f3D2AAABB, %p85;
	fma.rn.f32 	%f383, %f381, %f377, %f382;
	selp.f32 	%f384, 0fBE2AAAA8, 0fBEFFFFFF, %p85;
	fma.rn.f32 	%f385, %f383, %f377, %f384;
	fma.rn.f32 	%f386, %f385, %f379, %f378;
	and.b32  	%r553, %r551, 2;
	setp.eq.s32 	%p86, %r553, 0;
	mov.f32 	%f387, 0f00000000;
	sub.f32 	%f388, %f387, %f386;
	selp.f32 	%f389, %f386, %f388, %p86;
	mul.f32 	%f129, %f126, %f389;
	or.pred  	%p87, %p84, %p83;
	selp.b32 	%r989, %r22, 0, %p84;
	mul.lo.s32 	%r554, %r904, 11;
	cvt.rn.f64.u32 	%fd56, %r554;
	mul.f64 	%fd57, %fd56, 0d400921FB54442D18;
	mul.f64 	%fd58, %fd57, 0d3FB0000000000000;
	cvt.rn.f32.f64 	%f390, %fd58;
	mul.rn.f32 	%f391, %f390, %f387;
	selp.f32 	%f800, %f12, %f391, %p84;
	@%p87 bra 	$L__BB0_149;
	mov.b64 	%rd446, 0;
	mov.b32 	%r986, 0;
$L__BB0_145:
	.pragma "nounroll";
	mul.wide.u32 	%rd204, %r986, 4;
	mov.u64 	%rd205, __cudart_i2opi_f;
	add.s64 	%rd206, %rd205, %rd204;
	ld.global.nc.u32 	%r556, [%rd206];
	mad.wide.u32 	%rd207, %r556, %r23, %rd446;
	shr.u64 	%rd446, %rd207, 32;
	add.s64 	%rd208, %rd1, %rd204;
	st.local.u32 	[%rd208], %rd207;
	add.s32 	%r986, %r986, 1;
	setp.ne.s32 	%p88, %r986, 6;
	@%p88 bra 	$L__BB0_145;
	setp.eq.s32 	%p89, %r24, 0;
	st.local.u32 	[%rd1+24], %rd446;
	ld.local.u32 	%r987, [%rd8+24];
	ld.local.u32 	%r988, [%rd8+20];
	@%p89 bra 	$L__BB0_148;
	shf.l.wrap.b32 	%r987, %r988, %r987, %r24;
	ld.local.u32 	%r557, [%rd8+16];
	shf.l.wrap.b32 	%r988, %r557, %r988, %r24;
$L__BB0_148:
	shr.u32 	%r558, %r987, 30;
	shf.l.wrap.b32 	%r559, %r988, %r987, 2;
	shl.b32 	%r560, %r988, 2;
	shr.u32 	%r561, %r559, 31;
	add.s32 	%r989, %r561, %r558;
	shr.s32 	%r562, %r559, 31;
	xor.b32  	%r563, %r562, %r559;
	xor.b32  	%r564, %r562, %r560;
	cvt.u64.u32 	%rd209, %r563;
	shl.b64 	%rd210, %rd209, 32;
	cvt.u64.u32 	%rd211, %r564;
	or.b64  	%rd212, %rd210, %rd211;
	cvt.rn.f64.s64 	%fd59, %rd212;
	mul.f64 	%fd60, %fd59, 0d3BF921FB54442D19;
	cvt.rn.f32.f64 	%f392, %fd60;
	neg.f32 	%f393, %f392;
	setp.lt.s32 	%p90, %r559, 0;
	selp.f32 	%f800, %f393, %f392, %p90;
$L__BB0_149:
	add.s32 	%r565, %r989, 1;
	mul.rn.f32 	%f394, %f800, %f800;
	and.b32  	%r566, %r989, 1;
	setp.eq.b32 	%p91, %r566, 1;
	selp.f32 	%f395, %f800, 0f3F800000, %p91;
	fma.rn.f32 	%f396, %f394, %f395, 0f00000000;
	fma.rn.f32 	%f397, %f394, 0f37CBAC00, 0fBAB607ED;
	selp.f32 	%f398, 0fB94D4153, %f397, %p91;
	selp.f32 	%f399, 0f3C0885E4, 0f3D2AAABB, %p91;
	fma.rn.f32 	%f400, %f398, %f394, %f399;
	selp.f32 	%f401, 0fBE2AAAA8, 0fBEFFFFFF, %p91;
	fma.rn.f32 	%f402, %f400, %f394, %f401;
	fma.rn.f32 	%f403, %f402, %f396, %f395;
	and.b32  	%r567, %r565, 2;
	setp.eq.s32 	%p92, %r567, 0;
	mov.f32 	%f404, 0f00000000;
	sub.f32 	%f405, %f404, %f403;
	selp.f32 	%f406, %f403, %f405, %p92;
	mul.f32 	%f407, %f129, %f406;
	setp.eq.s32 	%p93, %r903, 0;
	selp.f32 	%f408, 0f3EB504F3, 0f3F000000, %p93;
	mul.f32 	%f409, %f408, %f407;
	setp.eq.s32 	%p94, %r904, 0;
	selp.f32 	%f410, 0f3EB504F3, 0f3F000000, %p94;
	fma.rn.f32 	%f133, %f410, %f409, %f125;
	shl.b32 	%r568, %r905, 5;
	mov.u32 	%r569, _ZZ14process_blocksPfS_iiE11image_block;
	add.s32 	%r570, %r569, %r568;
	ld.shared.f32 	%f134, [%r570+24];
	mov.u32 	%r991, %r997;
	mov.f32 	%f801, %f803;
	@%p3 bra 	$L__BB0_153;
	mov.b64 	%rd447, 0;
	mov.b32 	%r990, 0;
$L__BB0_151:
	.pragma "nounroll";
	mul.wide.u32 	%rd214, %r990, 4;
	mov.u64 	%rd215, __cudart_i2opi_f;
	add.s64 	%rd216, %rd215, %rd214;
	ld.global.nc.u32 	%r572, [%rd216];
	mad.wide.u32 	%rd217, %r572, %r33, %rd447;
	shr.u64 	%rd447, %rd217, 32;
	add.s64 	%rd218, %rd2, %rd214;
	st.local.u32 	[%rd218], %rd217;
	add.s32 	%r990, %r990, 1;
	setp.ne.s32 	%p95, %r990, 6;
	@%p95 bra 	$L__BB0_151;
	st.local.u32 	[%rd2+24], %rd447;
	ld.local.u32 	%r573, [%rd11+20];
	ld.local.u32 	%r574, [%rd11+24];
	shf.l.wrap.b32 	%r575, %r573, %r574, %r34;
	ld.local.u32 	%r576, [%rd11+16];
	shf.l.wrap.b32 	%r577, %r576, %r573, %r34;
	shr.u32 	%r578, %r575, 30;
	shf.l.wrap.b32 	%r579, %r577, %r575, 2;
	shl.b32 	%r580, %r577, 2;
	shr.u32 	%r581, %r579, 31;
	add.s32 	%r991, %r581, %r578;
	shr.s32 	%r582, %r579, 31;
	xor.b32  	%r583, %r582, %r579;
	xor.b32  	%r584, %r582, %r580;
	cvt.u64.u32 	%rd219, %r583;
	shl.b64 	%rd220, %rd219, 32;
	cvt.u64.u32 	%rd221, %r584;
	or.b64  	%rd222, %rd220, %rd221;
	cvt.rn.f64.s64 	%fd61, %rd222;
	mul.f64 	%fd62, %fd61, 0d3BF921FB54442D19;
	cvt.rn.f32.f64 	%f411, %fd62;
	neg.f32 	%f412, %f411;
	setp.lt.s32 	%p96, %r579, 0;
	selp.f32 	%f801, %f412, %f411, %p96;
$L__BB0_153:
	mul.lo.s32 	%r585, %r904, 13;
	cvt.rn.f64.u32 	%fd63, %r585;
	mul.f64 	%fd64, %fd63, 0d400921FB54442D18;
	mul.f64 	%fd65, %fd64, 0d3FB0000000000000;
	cvt.rn.f32.f64 	%f413, %fd65;
	abs.f32 	%f414, %f413;
	setp.eq.f32 	%p97, %f414, 0f7F800000;
	setp.ltu.f32 	%p98, %f414, 0f47CE4780;
	add.s32 	%r586, %r991, 1;
	mul.rn.f32 	%f415, %f801, %f801;
	and.b32  	%r587, %r991, 1;
	setp.eq.b32 	%p99, %r587, 1;
	selp.f32 	%f416, %f801, 0f3F800000, %p99;
	fma.rn.f32 	%f417, %f415, %f416, 0f00000000;
	fma.rn.f32 	%f418, %f415, 0f37CBAC00, 0fBAB607ED;
	selp.f32 	%f419, 0fB94D4153, %f418, %p99;
	selp.f32 	%f420, 0f3C0885E4, 0f3D2AAABB, %p99;
	fma.rn.f32 	%f421, %f419, %f415, %f420;
	selp.f32 	%f422, 0fBE2AAAA8, 0fBEFFFFFF, %p99;
	fma.rn.f32 	%f423, %f421, %f415, %f422;
	fma.rn.f32 	%f424, %f423, %f417, %f416;
	and.b32  	%r588, %r586, 2;
	setp.eq.s32 	%p100, %r588, 0;
	mov.f32 	%f425, 0f00000000;
	sub.f32 	%f426, %f425, %f424;
	selp.f32 	%f427, %f424, %f426, %p100;
	mul.f32 	%f137, %f134, %f427;
	or.pred  	%p101, %p98, %p97;
	selp.b32 	%r995, %r25, 0, %p98;
	mul.rn.f32 	%f428, %f413, %f425;
	selp.f32 	%f802, %f14, %f428, %p98;
	@%p101 bra 	$L__BB0_159;
	mov.b64 	%rd448, 0;
	mov.b32 	%r992, 0;
$L__BB0_155:
	.pragma "nounroll";
	mul.wide.u32 	%rd224, %r992, 4;
	mov.u64 	%rd225, __cudart_i2opi_f;
	add.s64 	%rd226, %rd225, %rd224;
	ld.global.nc.u32 	%r590, [%rd226];
	mad.wide.u32 	%rd227, %r590, %r26, %rd448;
	shr.u64 	%rd448, %rd227, 32;
	add.s64 	%rd228, %rd1, %rd224;
	st.local.u32 	[%rd228], %rd227;
	add.s32 	%r992, %r992, 1;
	setp.ne.s32 	%p102, %r992, 6;
	@%p102 bra 	$L__BB0_155;
	setp.eq.s32 	%p103, %r27, 0;
	st.local.u32 	[%rd1+24], %rd448;
	ld.local.u32 	%r993, [%rd9+24];
	ld.local.u32 	%r994, [%rd9+20];
	@%p103 bra 	$L__BB0_158;
	shf.l.wrap.b32 	%r993, %r994, %r993, %r27;
	ld.local.u32 	%r591, [%rd9+16];
	shf.l.wrap.b32 	%r994, %r591, %r994, %r27;
$L__BB0_158:
	shr.u32 	%r592, %r993, 30;
	shf.l.wrap.b32 	%r593, %r994, %r993, 2;
	shl.b32 	%r594, %r994, 2;
	shr.u32 	%r595, %r593, 31;
	add.s32 	%r995, %r595, %r592;
	shr.s32 	%r596, %r593, 31;
	xor.b32  	%r597, %r596, %r593;
	xor.b32  	%r598, %r596, %r594;
	cvt.u64.u32 	%rd229, %r597;
	shl.b64 	%rd230, %rd229, 32;
	cvt.u64.u32 	%rd231, %r598;
	or.b64  	%rd232, %rd230, %rd231;
	cvt.rn.f64.s64 	%fd66, %rd232;
	mul.f64 	%fd67, %fd66, 0d3BF921FB54442D19;
	cvt.rn.f32.f64 	%f429, %fd67;
	neg.f32 	%f430, %f429;
	setp.lt.s32 	%p104, %r593, 0;
	selp.f32 	%f802, %f430, %f429, %p104;
$L__BB0_159:
	add.s32 	%r599, %r995, 1;
	mul.rn.f32 	%f431, %f802, %f802;
	and.b32  	%r600, %r995, 1;
	setp.eq.b32 	%p105, %r600, 1;
	selp.f32 	%f432, %f802, 0f3F800000, %p105;
	fma.rn.f32 	%f433, %f431, %f432, 0f00000000;
	fma.rn.f32 	%f434, %f431, 0f37CBAC00, 0fBAB607ED;
	selp.f32 	%f435, 0fB94D4153, %f434, %p105;
	selp.f32 	%f436, 0f3C0885E4, 0f3D2AAABB, %p105;
	fma.rn.f32 	%f437, %f435, %f431, %f436;
	selp.f32 	%f438, 0fBE2AAAA8, 0fBEFFFFFF, %p105;
	fma.rn.f32 	%f439, %f437, %f431, %f438;
	fma.rn.f32 	%f440, %f439, %f433, %f432;
	and.b32  	%r601, %r599, 2;
	setp.eq.s32 	%p106, %r601, 0;
	mov.f32 	%f441, 0f00000000;
	sub.f32 	%f442, %f441, %f440;
	selp.f32 	%f443, %f440, %f442, %p106;
	mul.f32 	%f444, %f137, %f443;
	setp.eq.s32 	%p107, %r903, 0;
	selp.f32 	%f445, 0f3EB504F3, 0f3F000000, %p107;
	mul.f32 	%f446, %f445, %f444;
	setp.eq.s32 	%p108, %r904, 0;
	selp.f32 	%f447, 0f3EB504F3, 0f3F000000, %p108;
	fma.rn.f32 	%f141, %f447, %f446, %f133;
	shl.b32 	%r602, %r905, 5;
	mov.u32 	%r603, _ZZ14process_blocksPfS_iiE11image_block;
	add.s32 	%r604, %r603, %r602;
	ld.shared.f32 	%f142, [%r604+28];
	@%p3 bra 	$L__BB0_163;
	mov.b64 	%rd449, 0;
	mov.b32 	%r996, 0;
$L__BB0_161:
	.pragma "nounroll";
	mul.wide.u32 	%rd234, %r996, 4;
	mov.u64 	%rd235, __cudart_i2opi_f;
	add.s64 	%rd236, %rd235, %rd234;
	ld.global.nc.u32 	%r606, [%rd236];
	mad.wide.u32 	%rd237, %r606, %r33, %rd449;
	shr.u64 	%rd449, %rd237, 32;
	add.s64 	%rd238, %rd2, %rd234;
	st.local.u32 	[%rd238], %rd237;
	add.s32 	%r996, %r996, 1;
	setp.ne.s32 	%p109, %r996, 6;
	@%p109 bra 	$L__BB0_161;
	st.local.u32 	[%rd2+24], %rd449;
	ld.local.u32 	%r607, [%rd11+20];
	ld.local.u32 	%r608, [%rd11+24];
	shf.l.wrap.b32 	%r609, %r607, %r608, %r34;
	ld.local.u32 	%r610, [%rd11+16];
	shf.l.wrap.b32 	%r611, %r610, %r607, %r34;
	shr.u32 	%r612, %r609, 30;
	shf.l.wrap.b32 	%r613, %r611, %r609, 2;
	shl.b32 	%r614, %r611, 2;
	shr.u32 	%r615, %r613, 31;
	add.s32 	%r997, %r615, %r612;
	shr.s32 	%r616, %r613, 31;
	xor.b32  	%r617, %r616, %r613;
	xor.b32  	%r618, %r616, %r614;
	cvt.u64.u32 	%rd239, %r617;
	shl.b64 	%rd240, %rd239, 32;
	cvt.u64.u32 	%rd241, %r618;
	or.b64  	%rd242, %rd240, %rd241;
	cvt.rn.f64.s64 	%fd68, %rd242;
	mul.f64 	%fd69, %fd68, 0d3BF921FB54442D19;
	cvt.rn.f32.f64 	%f448, %fd69;
	neg.f32 	%f449, %f448;
	setp.lt.s32 	%p110, %r613, 0;
	selp.f32 	%f803, %f449, %f448, %p110;
$L__BB0_163:
	mul.lo.s32 	%r619, %r904, 15;
	cvt.rn.f64.u32 	%fd70, %r619;
	mul.f64 	%fd71, %fd70, 0d400921FB54442D18;
	mul.f64 	%fd72, %fd71, 0d3FB0000000000000;
	cvt.rn.f32.f64 	%f450, %fd72;
	abs.f32 	%f451, %f450;
	setp.eq.f32 	%p111, %f451, 0f7F800000;
	setp.ltu.f32 	%p112, %f451, 0f47CE4780;
	add.s32 	%r620, %r997, 1;
	mul.rn.f32 	%f452, %f803, %f803;
	and.b32  	%r621, %r997, 1;
	setp.eq.b32 	%p113, %r621, 1;
	selp.f32 	%f453, %f803, 0f3F800000, %p113;
	fma.rn.f32 	%f454, %f452, %f453, 0f00000000;
	fma.rn.f32 	%f455, %f452, 0f37CBAC00, 0fBAB607ED;
	selp.f32 	%f456, 0fB94D4153, %f455, %p113;
	selp.f32 	%f457, 0f3C0885E4, 0f3D2AAABB, %p113;
	fma.rn.f32 	%f458, %f456, %f452, %f457;
	selp.f32 	%f459, 0fBE2AAAA8, 0fBEFFFFFF, %p113;
	fma.rn.f32 	%f460, %f458, %f452, %f459;
	fma.rn.f32 	%f461, %f460, %f454, %f453;
	and.b32  	%r622, %r620, 2;
	setp.eq.s32 	%p114, %r622, 0;
	mov.f32 	%f462, 0f00000000;
	sub.f32 	%f463, %f462, %f461;
	selp.f32 	%f464, %f461, %f463, %p114;
	mul.f32 	%f145, %f142, %f464;
	or.pred  	%p115, %p112, %p111;
	selp.b32 	%r1001, %r28, 0, %p112;
	mul.rn.f32 	%f465, %f450, %f462;
	selp.f32 	%f804, %f15, %f465, %p112;
	@%p115 bra 	$L__BB0_169;
	mov.b64 	%rd450, 0;
	mov.b32 	%r998, 0;
$L__BB0_165:
	.pragma "nounroll";
	mul.wide.u32 	%rd244, %r998, 4;
	mov.u64 	%rd245, __cudart_i2opi_f;
	add.s64 	%rd246, %rd245, %rd244;
	ld.global.nc.u32 	%r624, [%rd246];
	mad.wide.u32 	%rd247, %r624, %r29, %rd450;
	shr.u64 	%rd450, %rd247, 32;
	add.s64 	%rd248, %rd1, %rd244;
	st.local.u32 	[%rd248], %rd247;
	add.s32 	%r998, %r998, 1;
	setp.ne.s32 	%p116, %r998, 6;
	@%p116 bra 	$L__BB0_165;
	setp.eq.s32 	%p117, %r30, 0;
	st.local.u32 	[%rd1+24], %rd450;
	ld.local.u32 	%r999, [%rd10+24];
	ld.local.u32 	%r1000, [%rd10+20];
	@%p117 bra 	$L__BB0_168;
	shf.l.wrap.b32 	%r999, %r1000, %r999, %r30;
	ld.local.u32 	%r625, [%rd10+16];
	shf.l.wrap.b32 	%r1000, %r625, %r1000, %r30;
$L__BB0_168:
	shr.u32 	%r626, %r999, 30;
	shf.l.wrap.b32 	%r627, %r1000, %r999, 2;
	shl.b32 	%r628, %r1000, 2;
	shr.u32 	%r629, %r627, 31;
	add.s32 	%r1001, %r629, %r626;
	shr.s32 	%r630, %r627, 31;
	xor.b32  	%r631, %r630, %r627;
	xor.b32  	%r632, %r630, %r628;
	cvt.u64.u32 	%rd249, %r631;
	shl.b64 	%rd250, %rd249, 32;
	cvt.u64.u32 	%rd251, %r632;
	or.b64  	%rd252, %rd250, %rd251;
	cvt.rn.f64.s64 	%fd73, %rd252;
	mul.f64 	%fd74, %fd73, 0d3BF921FB54442D19;
	cvt.rn.f32.f64 	%f466, %fd74;
	neg.f32 	%f467, %f466;
	setp.lt.s32 	%p118, %r627, 0;
	selp.f32 	%f804, %f467, %f466, %p118;
$L__BB0_169:
	add.s32 	%r633, %r1001, 1;
	mul.rn.f32 	%f468, %f804, %f804;
	and.b32  	%r634, %r1001, 1;
	setp.eq.b32 	%p119, %r634, 1;
	selp.f32 	%f469, %f804, 0f3F800000, %p119;
	fma.rn.f32 	%f470, %f468, %f469, 0f00000000;
	fma.rn.f32 	%f471, %f468, 0f37CBAC00, 0fBAB607ED;
	selp.f32 	%f472, 0fB94D4153, %f471, %p119;
	selp.f32 	%f473, 0f3C0885E4, 0f3D2AAABB, %p119;
	fma.rn.f32 	%f474, %f472, %f468, %f473;
	selp.f32 	%f475, 0fBE2AAAA8, 0fBEFFFFFF, %p119;
	fma.rn.f32 	%f476, %f474, %f468, %f475;
	fma.rn.f32 	%f477, %f476, %f470, %f469;
	and.b32  	%r635, %r633, 2;
	setp.eq.s32 	%p120, %r635, 0;
	mov.f32 	%f478, 0f00000000;
	sub.f32 	%f479, %f478, %f477;
	selp.f32 	%f480, %f477, %f479, %p120;
	mul.f32 	%f481, %f145, %f480;
	setp.eq.s32 	%p121, %r903, 0;
	selp.f32 	%f482, 0f3EB504F3, 0f3F000000, %p121;
	mul.f32 	%f483, %f482, %f481;
	setp.eq.s32 	%p122, %r904, 0;
	selp.f32 	%f484, 0f3EB504F3, 0f3F000000, %p122;
	fma.rn.f32 	%f772, %f484, %f483, %f141;
$L__BB0_170:
	shl.b32 	%r880, %r905, 1;
	sub.s32 	%r881, %r880, %r905;
	add.s32 	%r905, %r881, 1;
	setp.ne.s32 	%p237, %r905, 8;
	@%p237 bra 	$L__BB0_7;
	shl.b32 	%r882, %r903, 5;
	mov.u32 	%r883, _ZZ14process_blocksPfS_iiE12result_block;
	add.s32 	%r884, %r883, %r882;
	shl.b32 	%r885, %r904, 2;
	add.s32 	%r886, %r884, %r885;
	st.shared.f32 	[%r886], %f772;
	add.s32 	%r904, %r904, 1;
	setp.ne.s32 	%p238, %r904, 8;
	@%p238 bra 	$L__BB0_6;
	add.s32 	%r903, %r903, 1;
	setp.ne.s32 	%p239, %r903, 8;
	@%p239 bra 	$L__BB0_5;
$L__BB0_173:
	bar.sync 	0;
	@%p6 bra 	$L__BB0_175;
	ld.param.u32 	%r902, [_Z14process_blocksPfS_ii_param_2];
	ld.param.u64 	%rd416, [_Z14process_blocksPfS_ii_param_1];
	mov.u32 	%r887, %tid.y;
	shl.b32 	%r888, %r887, 5;
	mov.u32 	%r889, _ZZ14process_blocksPfS_iiE12result_block;
	add.s32 	%r890, %r889, %r888;
	mov.u32 	%r891, %tid.x;
	shl.b32 	%r892, %r891, 2;
	add.s32 	%r893, %r890, %r892;
	ld.shared.f32 	%f771, [%r893];
	mov.u32 	%r894, %ctaid.y;
	shl.b32 	%r895, %r894, 3;
	add.s32 	%r896, %r895, %r887;
	mov.u32 	%r897, %ctaid.x;
	shl.b32 	%r898, %r897, 3;
	add.s32 	%r899, %r898, %r891;
	mad.lo.s32 	%r900, %r902, %r896, %r899;
	cvta.to.global.u64 	%rd413, %rd416;
	mul.wide.u32 	%rd414, %r900, 4;
	add.s64 	%rd415, %rd413, %rd414;
	st.global.f32 	[%rd415], %f771;
$L__BB0_175:
	ret;

}


// ===== COMPILED SASS (sm_100) =====

	.target	sm_100

	.elftype	@"ET_EXEC"


//--------------------- .note.nv.tkinfo           --------------------------
	.section	.note.nv.tkinfo,"",@"SHT_NOTE"
	.sectionflags	@"SHF_NOTE_NV_TKINFO"
	.tkinfo
        /*0018*/ 	.word	0x00000002
        /*0030*/ 	.string	""
        /*0030*/ 	.string	"ptxas"
        /*0030*/ 	.string	"Cuda compilation tools, release 13.0, V13.0.88"
        /*0030*/ 	.string	"Build cuda_13.0.r13.0/compiler.36424714_0"
        /*0030*/ 	.string	"-arch sm_100 -m 64 "



//--------------------- .note.nv.cuinfo           --------------------------
	.section	.note.nv.cuinfo,"",@"SHT_NOTE"
	.sectionflags	@"SHF_NOTE_NV_CUINFO"
        /*0018*/ 	.short	0x0002
        /*001a*/ 	.short	0x0064
        /*001c*/ 	.short	0x0082
	.zero		2


//--------------------- .nv.info                  --------------------------
	.section	.nv.info,"",@"SHT_CUDA_INFO"
	.align	4


	//----- nvinfo : EIATTR_REGCOUNT
	.align		4
        /*0000*/ 	.byte	0x04, 0x2f
        /*0002*/ 	.short	(.L_2 - .L_1)
	.align		4
.L_1:
        /*0004*/ 	.word	index@(_Z14process_blocksPfS_ii)
        /*0008*/ 	.word	0x00000020


	//----- nvinfo : EIATTR_FRAME_SIZE
	.align		4
.L_2:
        /*000c*/ 	.byte	0x04, 0x11
        /*000e*/ 	.short	(.L_4 - .L_3)
	.align		4
.L_3:
        /*0010*/ 	.word	index@(_Z14process_blocksPfS_ii)
        /*0014*/ 	.word	0x00000020


	//----- nvinfo : EIATTR_MIN_STACK_SIZE
	.align		4
.L_4:
        /*0018*/ 	.byte	0x04, 0x12
        /*001a*/ 	.short	(.L_6 - .L_5)
	.align		4
.L_5:
        /*001c*/ 	.word	index@(_Z14process_blocksPfS_ii)
        /*0020*/ 	.word	0x00000020
.L_6:


//--------------------- .nv.compat                --------------------------
	.section	.nv.compat,"",@"SHT_CUDA_COMPAT_INFO"
	.align	4
        /*0000*/ 	.byte	0x02, 0x09, 0x00, 0x00, 0x02, 0x02, 0x01, 0x00, 0x02, 0x05, 0x05, 0x00, 0x03, 0x07, 0x01, 0x01
        /*0010*/ 	.byte	0x02, 0x03, 0x00, 0x00, 0x02, 0x06, 0x01, 0x00, 0x04, 0x0b, 0x08, 0x00, 0x01, 0x00, 0x00, 0x00
        /*0020*/ 	.byte	0x00, 0x00, 0x00, 0x00


//--------------------- .nv.info._Z14process_blocksPfS_ii --------------------------
	.section	.nv.info._Z14process_blocksPfS_ii,"",@"SHT_CUDA_INFO"
	.sectionflags	@""
	.align	4


	//----- nvinfo : EIATTR_CUDA_API_VERSION
	.align		4
        /*0000*/ 	.byte	0x04, 0x37
        /*0002*/ 	.short	(.L_8 - .L_7)
.L_7:
        /*0004*/ 	.word	0x00000082


	//----- nvinfo : EIATTR_KPARAM_INFO
	.align		4
.L_8:
        /*0008*/ 	.byte	0x04, 0x17
        /*000a*/ 	.short	(.L_10 - .L_9)
.L_9:
        /*000c*/ 	.word	0x00000000
        /*0010*/ 	.short	0x0003
        /*0012*/ 	.short	0x0014
        /*0014*/ 	.byte	0x00, 0xf0, 0x11, 0x00


	//----- nvinfo : EIATTR_KPARAM_INFO
	.align		4
.L_10:
        /*0018*/ 	.byte	0x04, 0x17
        /*001a*/ 	.short	(.L_12 - .L_11)
.L_11:
        /*001c*/ 	.word	0x00000000
        /*0020*/ 	.short	0x0002
        /*0022*/ 	.short	0x0010
        /*0024*/ 	.byte	0x00, 0xf0, 0x11, 0x00


	//----- nvinfo : EIATTR_KPARAM_INFO
	.align		4
.L_12:
        /*0028*/ 	.byte	0x04, 0x17
        /*002a*/ 	.short	(.L_14 - .L_13)
.L_13:
        /*002c*/ 	.word	0x00000000
        /*0030*/ 	.short	0x0001
        /*0032*/ 	.short	0x0008
        /*0034*/ 	.byte	0x00, 0xf5, 0x21, 0x00


	//----- nvinfo : EIATTR_KPARAM_INFO
	.align		4
.L_14:
        /*0038*/ 	.byte	0x04, 0x17
        /*003a*/ 	.short	(.L_16 - .L_15)
.L_15:
        /*003c*/ 	.word	0x00000000
        /*0040*/ 	.short	0x0000
        /*0042*/ 	.short	0x0000
        /*0044*/ 	.byte	0x00, 0xf5, 0x21, 0x00


	//----- nvinfo : EIATTR_SPARSE_MMA_MASK
	.align		4
.L_16:
        /*0048*/ 	.byte	0x03, 0x50
        /*004a*/ 	.short	0x0000


	//----- nvinfo : EIATTR_MAXREG_COUNT
	.align		4
        /*004c*/ 	.byte	0x03, 0x1b
        /*004e*/ 	.short	0x00ff


	//----- nvinfo : EIATTR_NUM_BARRIERS
	.align		4
        /*0050*/ 	.byte	0x02, 0x4c
        /*0052*/ 	.byte	0x01
	.zero		1


	//----- nvinfo : EIATTR_MERCURY_ISA_VERSION
	.align		4
        /*0054*/ 	.byte	0x03, 0x5f
        /*0056*/ 	.short	0x0101


	//----- nvinfo : EIATTR_VRC_CTA_INIT_COUNT
	.align		4
        /*0058*/ 	.byte	0x02, 0x4a
	.zero		1
	.zero		1


	//----- nvinfo : EIATTR_EXIT_INSTR_OFFSETS
	.align		4
        /*005c*/ 	.byte	0x04, 0x1c
        /*005e*/ 	.short	(.L_18 - .L_17)


	//   ....[0]....
.L_17:
        /*0060*/ 	.word	0x00008ec0


	//   ....[1]....
        /*0064*/ 	.word	0x00008fd0


	//----- nvinfo : EIATTR_CRS_STACK_SIZE
	.align		4
.L_18:
        /*0068*/ 	.byte	0x04, 0x1e
        /*006a*/ 	.short	(.L_20 - .L_19)
.L_19:
        /*006c*/ 	.word	0x00000000


	//----- nvinfo : EIATTR_CBANK_PARAM_SIZE
	.align		4
.L_20:
        /*0070*/ 	.byte	0x03, 0x19
        /*0072*/ 	.short	0x0018


	//----- nvinfo : EIATTR_PARAM_CBANK
	.align		4
        /*0074*/ 	.byte	0x04, 0x0a
        /*0076*/ 	.short	(.L_22 - .L_21)
	.align		4
.L_21:
        /*0078*/ 	.word	index@(.nv.constant0._Z14process_blocksPfS_ii)
        /*007c*/ 	.short	0x0380
        /*007e*/ 	.short	0x0018


	//----- nvinfo : EIATTR_SW_WAR
	.align		4
.L_22:
        /*0080*/ 	.byte	0x04, 0x36
        /*0082*/ 	.short	(.L_24 - .L_23)
.L_23:
        /*0084*/ 	.word	0x00000008
.L_24:


//--------------------- .nv.callgraph             --------------------------
	.section	.nv.callgraph,"",@"SHT_CUDA_CALLGRAPH"
	.align	4
	.sectionentsize	8
	.align		4
        /*0000*/ 	.word	0x00000000
	.align		4
        /*0004*/ 	.word	0xffffffff
	.align		4
        /*0008*/ 	.word	0x00000000
	.align		4
        /*000c*/ 	.word	0xfffffffe
	.align		4
        /*0010*/ 	.word	0x00000000
	.align		4
        /*0014*/ 	.word	0xfffffffd
	.align		4
        /*0018*/ 	.word	0x00000000
	.align		4
        /*001c*/ 	.word	0xfffffffc


//--------------------- .nv.constant4             --------------------------
	.section	.nv.constant4,"a",@progbits
	.align	8
	.align		8
.nv.constant4:
        /*0000*/ 	.dword	__cudart_i2opi_f


//--------------------- .text._Z14process_blocksPfS_ii --------------------------
	.section	.text._Z14process_blocksPfS_ii,"ax",@progbits
	.align	128
        .global         _Z14process_blocksPfS_ii
        .type           _Z14process_blocksPfS_ii,@function
        .size           _Z14process_blocksPfS_ii,(.L_x_72 - _Z14process_blocksPfS_ii)
        .other          _Z14process_blocksPfS_ii,@"STO_CUDA_ENTRY STV_DEFAULT"
_Z14process_blocksPfS_ii:
.text._Z14process_blocksPfS_ii:
[----:B------:R-:W0:Y:S01]  /*0000*/  LDC R1, c[0x0][0x37c] ;  /* 0x0000df00ff017b82 */ /* 0x000e220000000800 */
[----:B------:R-:W1:Y:S01]  /*0010*/  S2R R3, SR_CTAID.Y ;  /* 0x0000000000037919 */ /* 0x000e620000002600 */
[----:B------:R-:W2:Y:S01]  /*0020*/  LDCU.64 UR4, c[0x0][0x390] ;  /* 0x00007200ff0477ac */ /* 0x000ea20008000a00 */
[----:B0-----:R-:W-:Y:S01]  /*0030*/  VIADD R1, R1, 0xffffffe0 ;  /* 0xffffffe001017836 */ /* 0x001fe20000000000 */
[----:B------:R-:W1:Y:S01]  /*0040*/  S2R R6, SR_TID.Y ;  /* 0x0000000000067919 */ /* 0x000e620000002200 */
[----:B------:R-:W0:Y:S01]  /*0050*/  LDCU.64 UR38, c[0x0][0x358] ;  /* 0x00006b00ff2677ac */ /* 0x000e220008000a00 */
[----:B------:R-:W3:Y:S01]  /*0060*/  S2R R0, SR_CTAID.X ;  /* 0x0000000000007919 */ /* 0x000ee20000002500 */
[----:B------:R-:W3:Y:S01]  /*0070*/  S2R R7, SR_TID.X ;  /* 0x0000000000077919 */ /* 0x000ee20000002100 */
[----:B-1----:R-:W-:-:S05]  /*0080*/  IMAD R3, R3, 0x8, R6 ;  /* 0x0000000803037824 */ /* 0x002fca00078e0206 */
[----:B--2---:R-:W-:Y:S01]  /*0090*/  ISETP.GE.AND P0, PT, R3, UR5, PT ;  /* 0x0000000503007c0c */ /* 0x004fe2000bf06270 */
[----:B---3--:R-:W-:-:S05]  /*00a0*/  IMAD R0, R0, 0x8, R7 ;  /* 0x0000000800007824 */ /* 0x008fca00078e0207 */
[----:B------:R-:W-:-:S13]  /*00b0*/  ISETP.LT.AND P0, PT, R0, UR4, !P0 ;  /* 0x0000000400007c0c */ /* 0x000fda000c701270 */
[----:B------:R-:W1:Y:S01]  /*00c0*/  @P0 LDC.64 R4, c[0x0][0x380] ;  /* 0x0000e000ff040b82 */ /* 0x000e620000000a00 */
[----:B------:R-:W-:-:S04]  /*00d0*/  @P0 IMAD R3, R3, UR4, R0 ;  /* 0x0000000403030c24 */ /* 0x000fc8000f8e0200 */
[----:B-1----:R-:W-:-:S06]  /*00e0*/  @P0 IMAD.WIDE.U32 R4, R3, 0x4, R4 ;  /* 0x0000000403040825 */ /* 0x002fcc00078e0004 */
[----:B0-----:R0:W2:Y:S01]  /*00f0*/  @P0 LDG.E R4, desc[UR38][R4.64] ;  /* 0x0000002604040981 */ /* 0x0010a2000c1e1900 */
[----:B------:R-:W1:Y:S01]  /*0100*/  S2UR UR5, SR_CgaCtaId ;  /* 0x00000000000579c3 */ /* 0x000e620000008800 */
[----:B------:R-:W-:Y:S01]  /*0110*/  UMOV UR4, 0x400 ;  /* 0x0000040000047882 */ /* 0x000fe20000000000 */
[----:B------:R-:W-:Y:S01]  /*0120*/  LOP3.LUT P1, RZ, R7, R6, RZ, 0xfc, !PT ;  /* 0x0000000607ff7212 */ /* 0x000fe2000782fcff */
[----:B------:R-:W-:Y:S01]  /*0130*/  @P0 IMAD.U32 R0, RZ, RZ, UR4 ;  /* 0x00000004ff000e24 */ /* 0x000fe2000f8e00ff */
[C---:B------:R-:W-:Y:S01]  /*0140*/  R2UR UR7, R1.reuse ;  /* 0x00000000010772ca */ /* 0x040fe200000e0000 */
[----:B------:R-:W-:Y:S01]  /*0150*/  BSSY.RECONVERGENT B0, `(.L_x_0) ;  /* 0x00008d5000007945 */ /* 0x000fe20003800200 */
[----:B------:R-:W-:Y:S01]  /*0160*/  R2UR UR8, R1 ;  /* 0x00000000010872ca */ /* 0x000fe200000e0000 */
[----:B-1----:R-:W-:-:S05]  /*0170*/  @P0 IMAD.U32 R3, RZ, RZ, UR5 ;  /* 0x00000005ff030e24 */ /* 0x002fca000f8e00ff */
[----:B------:R-:W-:Y:S01]  /*0180*/  @P0 LEA R2, R3, R0, 0x18 ;  /* 0x0000000003020211 */ /* 0x000fe200078ec0ff */
[----:B------:R-:W-:Y:S02]  /*0190*/  @!P0 IMAD.U32 R0, RZ, RZ, UR4 ;  /* 0x00000004ff008e24 */ /* 0x000fe4000f8e00ff */
[----:B------:R-:W-:Y:S02]  /*01a0*/  @!P0 IMAD.U32 R3, RZ, RZ, UR5 ;  /* 0x00000005ff038e24 */ /* 0x000fe4000f8e00ff */
[----:B------:R-:W-:-:S03]  /*01b0*/  @P0 IMAD R2, R6, 0x20, R2 ;  /* 0x0000002006020824 */ /* 0x000fc600078e0202 */
[----:B------:R-:W-:Y:S01]  /*01c0*/  @!P0 LEA R9, R3, R0, 0x18 ;  /* 0x0000000003098211 */ /* 0x000fe200078ec0ff */
[----:B0-----:R-:W-:-:S04]  /*01d0*/  @P0 IMAD R5, R7, 0x4, R2 ;  /* 0x0000000407050824 */ /* 0x001fc800078e0202 */
[----:B------:R-:W-:-:S04]  /*01e0*/  @!P0 IMAD R8, R6, 0x20, R9 ;  /* 0x0000002006088824 */ /* 0x000fc800078e0209 */
[----:B------:R-:W-:Y:S01]  /*01f0*/  @!P0 IMAD R8, R7, 0x4, R8 ;  /* 0x0000000407088824 */ /* 0x000fe200078e0208 */
[----:B--2---:R0:W-:Y:S04]  /*0200*/  @P0 STS [R5], R4 ;  /* 0x0000000405000388 */ /* 0x0041e80000000800 */
[----:B------:R0:W-:Y:S01]  /*0210*/  @!P0 STS [R8], RZ ;  /* 0x000000ff08008388 */ /* 0x0001e20000000800 */
[----:B------:R-:W-:Y:S06]  /*0220*/  BAR.SYNC.DEFER_BLOCKING 0x0 ;  /* 0x0000000000007b1d */ /* 0x000fec0000010000 */
[----:B------:R-:W-:Y:S05]  /*0230*/  @P1 BRA `(.L_x_1) ;  /* 0x0000008c00181947 */ /* 0x000fea0003800000 */
[----:B------:R-:W-:-:S05]  /*0240*/  UMOV UR4, URZ ;  /* 0x000000ff00047c82 */ /* 0x000fca0008000000 */
.L_x_70:
[----:B01----:R-:W-:-:S05]  /*0250*/  UMOV UR5, URZ ;  /* 0x000000ff00057c82 */ /* 0x003fca0008000000 */
.L_x_69:
[----:B------:R-:W-:Y:S02]  /*0260*/  UIMAD UR6, UR5, 0x3, URZ ;  /* 0x00000003050678a4 */ /* 0x000fe4000f8e02ff */
[----:B-1----:R-:W1:Y:S01]  /*0270*/  I2F.F64.U32 R2, UR5 ;  /* 0x0000000500027d12 */ /* 0x002e620008201800 */
[----:B------:R-:W-:Y:S01]  /*0280*/  UIMAD UR9, UR5, 0x5, URZ ;  /* 0x00000005050978a4 */ /* 0x000fe2000f8e02ff */
[----:B------:R-:W-:Y:S01]  /*0290*/  IMAD.MOV.U32 R19, RZ, RZ, RZ ;  /* 0x000000ffff137224 */ /* 0x000fe200078e00ff */
[----:B------:R-:W-:Y:S01]  /*02a0*/  UMOV UR10, 0x54442d18 ;  /* 0x54442d18000a7882 */ /* 0x000fe20000000000 */
[----:B------:R-:W-:-:S04]  /*02b0*/  UMOV UR11, 0x400921fb ;  /* 0x400921fb000b7882 */ /* 0x000fc80000000000 */
[----:B0-----:R-:W0:Y:S01]  /*02c0*/  I2F.F64.U32 R4, UR6 ;  /* 0x0000000600047d12 */ /* 0x001e220008201800 */
[----:B------:R-:W-:Y:S01]  /*02d0*/  UIMAD UR6, UR5, 0x7, URZ ;  /* 0x00000007050678a4 */ /* 0x000fe2000f8e02ff */
[----:B-1----:R-:W-:-:S06]  /*02e0*/  DMUL R2, R2, UR10 ;  /* 0x0000000a02027c28 */ /* 0x002fcc0008000000 */
[----:B------:R-:W1:Y:S01]  /*02f0*/  I2F.F64.U32 R8, UR9 ;  /* 0x0000000900087d12 */ /* 0x000e620008201800 */
[----:B------:R-:W-:Y:S01]  /*0300*/  UIMAD UR9, UR5, 0xb, URZ ;  /* 0x0000000b050978a4 */ /* 0x000fe2000f8e02ff */
[----:B0-----:R-:W-:-:S06]  /*0310*/  DMUL R4, R4, UR10 ;  /* 0x0000000a04047c28 */ /* 0x001fcc0008000000 */
[----:B------:R-:W0:Y:S01]  /*0320*/  I2F.F64.U32 R12, UR6 ;  /* 0x00000006000c7d12 */ /* 0x000e220008201800 */
[----:B------:R-:W-:Y:S01]  /*0330*/  DMUL R6, R2, 0.0625 ;  /* 0x3fb0000002067828 */ /* 0x000fe20000000000 */
[----:B------:R-:W-:Y:S01]  /*0340*/  UIMAD UR6, UR5, 0x9, URZ ;  /* 0x00000009050678a4 */ /* 0x000fe2000f8e02ff */
[----:B-1----:R-:W-:-:S05]  /*0350*/  DMUL R10, R8, UR10 ;  /* 0x0000000a080a7c28 */ /* 0x002fca0008000000 */
[----:B------:R-:W-:Y:S01]  /*0360*/  F2F.F32.F64 R0, R6 ;  /* 0x0000000600007310 */ /* 0x000fe20000301000 */
[----:B------:R-:W-:Y:S02]  /*0370*/  DMUL R8, R4, 0.0625 ;  /* 0x3fb0000004087828 */ /* 0x000fe40000000000 */
[----:B0-----:R-:W-:-:S05]  /*0380*/  DMUL R12, R12, UR10 ;  /* 0x0000000a0c0c7c28 */ /* 0x001fca0008000000 */
[----:B------:R-:W0:Y:S01]  /*0390*/  I2F.F64.U32 R6, UR6 ;  /* 0x0000000600067d12 */ /* 0x000e220008201800 */
[----:B------:R-:W-:Y:S01]  /*03a0*/  DMUL R10, R10, 0.0625 ;  /* 0x3fb000000a0a7828 */ /* 0x000fe20000000000 */
[----:B------:R-:W-:Y:S01]  /*03b0*/  UIMAD UR6, UR5, 0xd, URZ ;  /* 0x0000000d050678a4 */ /* 0x000fe2000f8e02ff */
[----:B------:R-:W-:-:S05]  /*03c0*/  DMUL R4, R12, 0.0625 ;  /* 0x3fb000000c047828 */ /* 0x000fca0000000000 */
[----:B------:R-:W1:Y:S01]  /*03d0*/  F2F.F32.F64 R3, R10 ;  /* 0x0000000a00037310 */ /* 0x000e620000301000 */
[----:B0-----:R-:W-:-:S07]  /*03e0*/  DMUL R6, R6, UR10 ;  /* 0x0000000a06067c28 */ /* 0x001fce0008000000 */
[----:B------:R-:W0:Y:S01]  /*03f0*/  I2F.F64.U32 R12, UR9 ;  /* 0x00000009000c7d12 */ /* 0x000e220008201800 */
[----:B------:R-:W-:Y:S01]  /*0400*/  UIMAD UR9, UR5, 0xf, URZ ;  /* 0x0000000f050978a4 */ /* 0x000fe2000f8e02ff */
[----:B------:R-:W-:-:S06]  /*0410*/  DMUL R6, R6, 0.0625 ;  /* 0x3fb0000006067828 */ /* 0x000fcc0000000000 */
[----:B------:R-:W-:Y:S01]  /*0420*/  F2F.F32.F64 R2, R8 ;  /* 0x0000000800027310 */ /* 0x000fe20000301000 */
[----:B-1----:R-:W-:Y:S01]  /*0430*/  R2UR UR27, R3 ;  /* 0x00000000031b72ca */ /* 0x002fe200000e0000 */
[----:B0-----:R-:W-:-:S06]  /*0440*/  DMUL R12, R12, UR10 ;  /* 0x0000000a0c0c7c28 */ /* 0x001fcc0008000000 */
[----:B------:R-:W0:Y:S01]  /*0450*/  I2F.F64.U32 R10, UR9 ;  /* 0x00000009000a7d12 */ /* 0x000e220008201800 */
[----:B------:R-:W-:-:S05]  /*0460*/  R2UR UR9, R0 ;  /* 0x00000000000972ca */ /* 0x000fca00000e0000 */
[----:B------:R-:W-:Y:S01]  /*0470*/  USHF.R.U32.HI UR19, URZ, 0x17, UR27 ;  /* 0x00000017ff137899 */ /* 0x000fe2000801161b */
[----:B------:R-:W-:Y:S01]  /*0480*/  DMUL R12, R12, 0.0625 ;  /* 0x3fb000000c0c7828 */ /* 0x000fe20000000000 */
[----:B------:R-:W1:Y:S01]  /*0490*/  I2F.F64.U32 R8, UR6 ;  /* 0x0000000600087d12 */ /* 0x000e620008201800 */
[----:B------:R-:W-:Y:S02]  /*04a0*/  USHF.L.U32 UR18, UR27, 0x8, URZ ;  /* 0x000000081b127899 */ /* 0x000fe400080006ff */
[----:B------:R-:W-:Y:S02]  /*04b0*/  ULOP3.LUT UR34, UR19, 0xe0, URZ, 0xc0, !UPT ;  /* 0x000000e013227892 */ /* 0x000fe4000f8ec0ff */
[----:B------:R-:W-:Y:S01]  /*04c0*/  ULOP3.LUT UR18, UR18, 0x80000000, URZ, 0xfc, !UPT ;  /* 0x8000000012127892 */ /* 0x000fe2000f8efcff */
[----:B0-----:R-:W-:Y:S02]  /*04d0*/  DMUL R10, R10, UR10 ;  /* 0x0000000a0a0a7c28 */ /* 0x001fe40008000000 */
[----:B------:R-:W0:Y:S01]  /*04e0*/  F2F.F32.F64 R4, R4 ;  /* 0x0000000400047310 */ /* 0x000e220000301000 */
[----:B------:R-:W-:-:S02]  /*04f0*/  UIADD3 UR37, UPT, UPT, UR34, -0x80, URZ ;  /* 0xffffff8022257890 */ /* 0x000fc4000fffe0ff */
[----:B------:R-:W-:Y:S02]  /*0500*/  USHF.R.U32.HI UR14, URZ, 0x17, UR9 ;  /* 0x00000017ff0e7899 */ /* 0x000fe40008011609 */
[----:B------:R-:W-:Y:S01]  /*0510*/  USHF.L.U32 UR13, UR9, 0x8, URZ ;  /* 0x00000008090d7899 */ /* 0x000fe200080006ff */
[----:B-1----:R-:W-:Y:S01]  /*0520*/  DMUL R8, R8, UR10 ;  /* 0x0000000a08087c28 */ /* 0x002fe20008000000 */
[----:B------:R-:W-:Y:S01]  /*0530*/  R2UR UR10, R2 ;  /* 0x00000000020a72ca */ /* 0x000fe200000e0000 */
[----:B------:R-:W-:Y:S01]  /*0540*/  DMUL R10, R10, 0.0625 ;  /* 0x3fb000000a0a7828 */ /* 0x000fe20000000000 */
[----:B------:R1:W2:Y:S01]  /*0550*/  F2F.F32.F64 R6, R6 ;  /* 0x0000000600067310 */ /* 0x0002a20000301000 */
[----:B------:R-:W-:Y:S02]  /*0560*/  ULOP3.LUT UR6, UR14, 0xe0, URZ, 0xc0, !UPT ;  /* 0x000000e00e067892 */ /* 0x000fe4000f8ec0ff */
[----:B------:R-:W-:Y:S02]  /*0570*/  USHF.R.U32.HI UR37, URZ, 0x5, UR37 ;  /* 0x00000005ff257899 */ /* 0x000fe40008011625 */
[----:B------:R-:W-:Y:S01]  /*0580*/  DMUL R8, R8, 0.0625 ;  /* 0x3fb0000008087828 */ /* 0x000fe20000000000 */
[----:B0-----:R-:W-:Y:S01]  /*0590*/  R2UR UR11, R4 ;  /* 0x00000000040b72ca */ /* 0x001fe200000e0000 */
[----:B------:R-:W-:Y:S01]  /*05a0*/  UIADD3 UR6, UPT, UPT, UR6, -0x80, URZ ;  /* 0xffffff8006067890 */ /* 0x000fe2000fffe0ff */
[----:B------:R-:W0:Y:S01]  /*05b0*/  F2F.F32.F64 R12, R12 ;  /* 0x0000000c000c7310 */ /* 0x000e220000301000 */
[----:B------:R-:W-:Y:S01]  /*05c0*/  ULOP3.LUT UR13, UR13, 0x80000000, URZ, 0xfc, !UPT ;  /* 0x800000000d0d7892 */ /* 0x000fe2000f8efcff */
[----:B-1----:R-:W-:Y:S01]  /*05d0*/  IMAD.U32 R7, RZ, RZ, UR27 ;  /* 0x0000001bff077e24 */ /* 0x002fe2000f8e00ff */
[----:B------:R-:W-:-:S02]  /*05e0*/  USHF.R.U32.HI UR17, URZ, 0x17, UR10 ;  /* 0x00000017ff117899 */ /* 0x000fc4000801160a */
[----:B------:R-:W-:Y:S01]  /*05f0*/  IMAD.U32 R0, RZ, RZ, UR10 ;  /* 0x0000000aff007e24 */ /* 0x000fe2000f8e00ff */
[----:B------:R-:W-:Y:S01]  /*0600*/  USHF.R.U32.HI UR6, URZ, 0x5, UR6 ;  /* 0x00000005ff067899 */ /* 0x000fe20008011606 */
[----:B------:R-:W-:Y:S01]  /*0610*/  FMUL R2, R7, 0.63661974668502807617 ;  /* 0x3f22f98307027820 */ /* 0x000fe20000400000 */
[----:B--2---:R-:W-:Y:S01]  /*0620*/  R2UR UR12, R6 ;  /* 0x00000000060c72ca */ /* 0x004fe200000e0000 */
[----:B------:R1:W2:Y:S01]  /*0630*/  F2F.F32.F64 R10, R10 ;  /* 0x0000000a000a7310 */ /* 0x0002a20000301000 */
[----:B------:R-:W-:Y:S01]  /*0640*/  FMUL R0, R0, 0.63661974668502807617 ;  /* 0x3f22f98300007820 */ /* 0x000fe20000400000 */
[----:B------:R-:W-:Y:S01]  /*0650*/  ULOP3.LUT UR33, UR17, 0xe0, URZ, 0xc0, !UPT ;  /* 0x000000e011217892 */ /* 0x000fe2000f8ec0ff */
[----:B------:R-:W-:Y:S01]  /*0660*/  IMAD.U32 R3, RZ, RZ, UR11 ;  /* 0x0000000bff037e24 */ /* 0x000fe2000f8e00ff */
[----:B------:R-:W-:Y:S02]  /*0670*/  USHF.R.U32.HI UR21, URZ, 0x17, UR11 ;  /* 0x00000017ff157899 */ /* 0x000fe4000801160b */
[----:B------:R-:W-:Y:S01]  /*0680*/  UIADD3 UR36, UPT, UPT, UR33, -0x80, URZ ;  /* 0xffffff8021247890 */ /* 0x000fe2000fffe0ff */
[----:B0-----:R-:W-:Y:S01]  /*0690*/  R2UR UR15, R12 ;  /* 0x000000000c0f72ca */ /* 0x001fe200000e0000 */
[----:B------:R-:W0:Y:S01]  /*06a0*/  F2F.F32.F64 R8, R8 ;  /* 0x0000000800087310 */ /* 0x000e220000301000 */
[----:B------:R-:W-:Y:S01]  /*06b0*/  FMUL R3, R3, 0.63661974668502807617 ;  /* 0x3f22f98303037820 */ /* 0x000fe20000400000 */
[----:B------:R-:W-:-:S02]  /*06c0*/  ULOP3.LUT UR35, UR21, 0xe0, URZ, 0xc0, !UPT ;  /* 0x000000e015237892 */ /* 0x000fc4000f8ec0ff */
[----:B------:R-:W-:Y:S01]  /*06d0*/  IMAD.U32 R4, RZ, RZ, UR12 ;  /* 0x0000000cff047e24 */ /* 0x000fe2000f8e00ff */
[----:B------:R-:W-:Y:S02]  /*06e0*/  USHF.R.U32.HI UR24, URZ, 0x17, UR12 ;  /* 0x00000017ff187899 */ /* 0x000fe4000801160c */
[----:B-1----:R-:W-:Y:S01]  /*06f0*/  FMUL R11, RZ, UR12 ;  /* 0x0000000cff0b7c20 */ /* 0x002fe20008400000 */
[----:B--2---:R-:W-:Y:S01]  /*0700*/  R2UR UR22, R10 ;  /* 0x000000000a1672ca */ /* 0x004fe200000e0000 */
[----:B------:R-:W1:Y:S01]  /*0710*/  F2I.NTZ R0, R0 ;  /* 0x0000000000007305 */ /* 0x000e620000203100 */
[----:B------:R-:W-:Y:S01]  /*0720*/  FMUL R4, R4, 0.63661974668502807617 ;  /* 0x3f22f98304047820 */ /* 0x000fe20000400000 */
[----:B------:R-:W-:Y:S01]  /*0730*/  ULOP3.LUT UR41, UR24, 0xe0, URZ, 0xc0, !UPT ;  /* 0x000000e018297892 */ /* 0x000fe2000f8ec0ff */
[----:B------:R-:W-:Y:S01]  /*0740*/  FMUL R10, RZ, UR11 ;  /* 0x0000000bff0a7c20 */ /* 0x000fe20008400000 */
[----:B------:R-:W-:Y:S02]  /*0750*/  USHF.R.U32.HI UR26, URZ, 0x17, UR15 ;  /* 0x00000017ff1a7899 */ /* 0x000fe4000801160f */
[----:B------:R-:W-:Y:S01]  /*0760*/  UIADD3 UR40, UPT, UPT, UR35, -0x80, URZ ;  /* 0xffffff8023287890 */ /* 0x000fe2000fffe0ff */
[----:B0-----:R-:W-:Y:S01]  /*0770*/  R2UR UR28, R8 ;  /* 0x00000000081c72ca */ /* 0x001fe200000e0000 */
[----:B------:R0:W2:Y:S01]  /*0780*/  F2I.NTZ R5, R2 ;  /* 0x0000000200057305 */ /* 0x0000a20000203100 */
[----:B------:R-:W-:-:S02]  /*0790*/  ULOP3.LUT UR42, UR26, 0xe0, URZ, 0xc0, !UPT ;  /* 0x000000e01a2a7892 */ /* 0x000fc4000f8ec0ff */
[----:B------:R-:W-:Y:S02]  /*07a0*/  UIADD3 UR41, UPT, UPT, UR41, -0x80, URZ ;  /* 0xffffff8029297890 */ /* 0x000fe4000fffe0ff */
[----:B------:R-:W-:Y:S02]  /*07b0*/  USHF.R.U32.HI UR30, URZ, 0x17, UR22 ;  /* 0x00000017ff1e7899 */ /* 0x000fe40008011616 */
[----:B------:R-:W-:Y:S01]  /*07c0*/  USHF.L.U32 UR31, UR22, 0x8, URZ ;  /* 0x00000008161f7899 */ /* 0x000fe200080006ff */
[----:B-1----:R-:W-:Y:S01]  /*07d0*/  R2UR UR22, R0 ;  /* 0x00000000001672ca */ /* 0x002fe200000e0000 */
[----:B------:R1:W3:Y:S01]  /*07e0*/  F2I.NTZ R6, R3 ;  /* 0x0000000300067305 */ /* 0x0002e20000203100 */
[----:B0-----:R-:W-:Y:S01]  /*07f0*/  IMAD.U32 R2, RZ, RZ, UR15 ;  /* 0x0000000fff027e24 */ /* 0x001fe2000f8e00ff */
[----:B------:R-:W-:Y:S01]  /*0800*/  ULOP3.LUT UR44, UR30, 0xe0, URZ, 0xc0, !UPT ;  /* 0x000000e01e2c7892 */ /* 0x000fe2000f8ec0ff */
[----:B------:R-:W-:Y:S01]  /*0810*/  IMAD.U32 R0, RZ, RZ, UR28 ;  /* 0x0000001cff007e24 */ /* 0x000fe2000f8e00ff */
[----:B------:R-:W-:Y:S01]  /*0820*/  USHF.R.U32.HI UR29, URZ, 0x17, UR28 ;  /* 0x00000017ff1d7899 */ /* 0x000fe2000801161c */
[----:B------:R-:W-:Y:S01]  /*0830*/  FMUL R2, R2, 0.63661974668502807617 ;  /* 0x3f22f98302027820 */ /* 0x000fe20000400000 */
[----:B------:R-:W-:Y:S01]  /*0840*/  USHF.L.U32 UR27, UR28, 0x8, URZ ;  /* 0x000000081c1b7899 */ /* 0x000fe200080006ff */
[----:B--2---:R-:W-:Y:S01]  /*0850*/  R2UR UR28, R5 ;  /* 0x00000000051c72ca */ /* 0x004fe200000e0000 */
[----:B------:R0:W2:Y:S01]  /*0860*/  F2I.NTZ R8, R4 ;  /* 0x0000000400087305 */ /* 0x0000a20000203100 */
[----:B-1----:R-:W-:Y:S01]  /*0870*/  IMAD.MOV.U32 R3, RZ, RZ, 0x3fc90fda ;  /* 0x3fc90fdaff037424 */ /* 0x002fe200078e00ff */
[----:B------:R-:W-:-:S02]  /*0880*/  ULOP3.LUT UR43, UR29, 0xe0, URZ, 0xc0, !UPT ;  /* 0x000000e01d2b7892 */ /* 0x000fc4000f8ec0ff */
[----:B------:R-:W-:Y:S02]  /*0890*/  UIADD3 UR42, UPT, UPT, UR42, -0x80, URZ ;  /* 0xffffff802a2a7890 */ /* 0x000fe4000fffe0ff */
[----:B------:R-:W-:Y:S01]  /*08a0*/  UIADD3 UR43, UPT, UPT, UR43, -0x80, URZ ;  /* 0xffffff802b2b7890 */ /* 0x000fe2000fffe0ff */
[----:B---3--:R-:W-:Y:S01]  /*08b0*/  R2UR UR30, R6 ;  /* 0x00000000061e72ca */ /* 0x008fe200000e0000 */
[----:B------:R1:W3:Y:S01]  /*08c0*/  F2I.NTZ R9, R2 ;  /* 0x0000000200097305 */ /* 0x0002e20000203100 */
[----:B0-----:R-:W-:Y:S01]  /*08d0*/  FMUL R4, R0, 0.63661974668502807617 ;  /* 0x3f22f98300047820 */ /* 0x001fe20000400000 */
[----:B------:R-:W-:Y:S01]  /*08e0*/  IMAD.MOV.U32 R6, RZ, RZ, 0x3fc90fda ;  /* 0x3fc90fdaff067424 */ /* 0x000fe200078e00ff */
[----:B------:R-:W-:Y:S02]  /*08f0*/  UIADD3 UR44, UPT, UPT, UR44, -0x80, URZ ;  /* 0xffffff802c2c7890 */ /* 0x000fe4000fffe0ff */
[----:B------:R-:W-:Y:S01]  /*0900*/  USHF.L.U32 UR16, UR10, 0x8, URZ ;  /* 0x000000080a107899 */ /* 0x000fe200080006ff */
[----:B--2---:R-:W-:-:S02]  /*0910*/  R2UR UR32, R8 ;  /* 0x00000000082072ca */ /* 0x004fc400000e0000 */
[----:B------:R-:W0:Y:S01]  /*0920*/  F2I.NTZ R4, R4 ;  /* 0x0000000400047305 */ /* 0x000e220000203100 */
[----:B-1----:R-:W-:Y:S01]  /*0930*/  I2FP.F32.S32 R2, UR22 ;  /* 0x0000001600027c45 */ /* 0x002fe20008201400 */
[----:B------:R-:W-:Y:S01]  /*0940*/  IMAD.MOV.U32 R8, RZ, RZ, 0x3fc90fda ;  /* 0x3fc90fdaff087424 */ /* 0x000fe200078e00ff */
[----:B------:R-:W-:Y:S01]  /*0950*/  USHF.L.U32 UR20, UR11, 0x8, URZ ;  /* 0x000000080b147899 */ /* 0x000fe200080006ff */
[----:B------:R-:W-:Y:S01]  /*0960*/  I2FP.F32.S32 R5, UR30 ;  /* 0x0000001e00057c45 */ /* 0x000fe20008201400 */
[----:B------:R-:W-:Y:S01]  /*0970*/  USHF.L.U32 UR23, UR12, 0x8, URZ ;  /* 0x000000080c177899 */ /* 0x000fe200080006ff */
[C---:B------:R-:W-:Y:S01]  /*0980*/  FFMA R3, R2.reuse, -R3, UR10 ;  /* 0x0000000a02037e23 */ /* 0x040fe20008000803 */
[----:B---3--:R-:W-:Y:S01]  /*0990*/  R2UR UR33, R9 ;  /* 0x00000000092172ca */ /* 0x008fe200000e0000 */
[----:B------:R-:W-:Y:S01]  /*09a0*/  USHF.L.U32 UR25, UR15, 0x8, URZ ;  /* 0x000000080f197899 */ /* 0x000fe200080006ff */
[----:B------:R-:W-:Y:S01]  /*09b0*/  FFMA R6, R5, -R6, UR11 ;  /* 0x0000000b05067e23 */ /* 0x000fe20008000806 */
[----:B------:R-:W-:Y:S01]  /*09c0*/  FFMA R3, R2, -7.5497894158615963534e-08, R3 ;  /* 0xb3a2216802037823 */ /* 0x000fe20000000003 */
[----:B------:R-:W-:-:S02]  /*09d0*/  USHF.R.U32.HI UR36, URZ, 0x5, UR36 ;  /* 0x00000005ff247899 */ /* 0x000fc40008011624 */
[C---:B------:R-:W-:Y:S01]  /*09e0*/  FFMA R6, R5.reuse, -7.5497894158615963534e-08, R6 ;  /* 0xb3a2216805067823 */ /* 0x040fe20000000006 */
[----:B------:R-:W-:Y:S01]  /*09f0*/  FFMA R2, R2, -5.3903029534742383927e-15, R3 ;  /* 0xa7c234c502027823 */ /* 0x000fe20000000003 */
[----:B0-----:R-:W-:Y:S01]  /*0a00*/  R2UR UR34, R4 ;  /* 0x00000000042272ca */ /* 0x001fe200000e0000 */
[----:B------:R-:W-:Y:S01]  /*0a10*/  USHF.R.U32.HI UR40, URZ, 0x5, UR40 ;  /* 0x00000005ff287899 */ /* 0x000fe20008011628 */
[----:B------:R-:W-:Y:S01]  /*0a20*/  I2FP.F32.S32 R4, UR28 ;  /* 0x0000001c00047c45 */ /* 0x000fe20008201400 */
[----:B------:R-:W-:Y:S01]  /*0a30*/  FFMA R5, R5, -5.3903029534742383927e-15, R6 ;  /* 0xa7c234c505057823 */ /* 0x000fe20000000006 */
[----:B------:R-:W-:Y:S02]  /*0a40*/  USHF.R.U32.HI UR41, URZ, 0x5, UR41 ;  /* 0x00000005ff297899 */ /* 0x000fe40008011629 */
[----:B------:R-:W-:Y:S01]  /*0a50*/  USHF.R.U32.HI UR42, URZ, 0x5, UR42 ;  /* 0x00000005ff2a7899 */ /* 0x000fe2000801162a */
[----:B------:R-:W-:Y:S01]  /*0a60*/  FFMA R3, R4, -1.5707962512969970703, R7 ;  /* 0xbfc90fda04037823 */ /* 0x000fe20000000007 */
[----:B------:R-:W-:Y:S01]  /*0a70*/  I2FP.F32.S32 R7, UR32 ;  /* 0x0000002000077c45 */ /* 0x000fe20008201400 */
[----:B------:R-:W-:-:S02]  /*0a80*/  USHF.R.U32.HI UR43, URZ, 0x5, UR43 ;  /* 0x00000005ff2b7899 */ /* 0x000fc4000801162b */
[C---:B------:R-:W-:Y:S01]  /*0a90*/  FFMA R3, R4.reuse, -7.5497894158615963534e-08, R3 ;  /* 0xb3a2216804037823 */ /* 0x040fe20000000003 */
[----:B------:R-:W-:Y:S01]  /*0aa0*/  USHF.R.U32.HI UR48, URZ, 0x5, UR44 ;  /* 0x00000005ff307899 */ /* 0x000fe2000801162c */
[----:B------:R-:W-:Y:S01]  /*0ab0*/  I2FP.F32.S32 R9, UR34 ;  /* 0x0000002200097c45 */ /* 0x000fe20008201400 */
[-C--:B------:R-:W-:Y:S01]  /*0ac0*/  FFMA R6, R7, -R8.reuse, UR12 ;  /* 0x0000000c07067e23 */ /* 0x080fe20008000808 */
[----:B------:R-:W-:Y:S01]  /*0ad0*/  FFMA R4, R4, -5.3903029534742383927e-15, R3 ;  /* 0xa7c234c504047823 */ /* 0x000fe20000000003 */
[----:B------:R-:W-:Y:S01]  /*0ae0*/  I2FP.F32.S32 R3, UR33 ;  /* 0x0000002100037c45 */ /* 0x000fe20008201400 */
[----:B------:R-:W-:Y:S01]  /*0af0*/  UIMAD UR35, UR6, -0x4, UR7 ;  /* 0xfffffffc062378a4 */ /* 0x000fe2000f8e0207 */
[----:B------:R-:W-:Y:S01]  /*0b00*/  FFMA R0, R9, -1.5707962512969970703, R0 ;  /* 0xbfc90fda09007823 */ /* 0x000fe20000000000 */
[----:B------:R-:W-:Y:S01]  /*0b10*/  FFMA R6, R7, -7.5497894158615963534e-08, R6 ;  /* 0xb3a2216807067823 */ /* 0x000fe20000000006 */
[----:B------:R-:W-:Y:S01]  /*0b20*/  ULOP3.LUT UR14, UR14, 0x1f, URZ, 0xc0, !UPT ;  /* 0x0000001f0e0e7892 */ /* 0x000fe2000f8ec0ff */
[----:B------:R-:W-:Y:S01]  /*0b30*/  FFMA R8, R3, -R8, UR15 ;  /* 0x0000000f03087e23 */ /* 0x000fe20008000808 */
[----:B------:R-:W-:Y:S01]  /*0b40*/  FFMA R0, R9, -7.5497894158615963534e-08, R0 ;  /* 0xb3a2216809007823 */ /* 0x000fe20000000000 */
[----:B------:R-:W-:Y:S01]  /*0b50*/  FFMA R6, R7, -5.3903029534742383927e-15, R6 ;  /* 0xa7c234c507067823 */ /* 0x000fe20000000006 */
[----:B------:R-:W-:Y:S01]  /*0b60*/  ULOP3.LUT UR16, UR16, 0x80000000, URZ, 0xfc, !UPT ;  /* 0x8000000010107892 */ /* 0x000fe2000f8efcff */
[----:B------:R-:W-:Y:S01]  /*0b70*/  FFMA R8, R3, -7.5497894158615963534e-08, R8 ;  /* 0xb3a2216803087823 */ /* 0x000fe20000000008 */
[----:B------:R-:W-:-:S02]  /*0b80*/  ULOP3.LUT UR17, UR17, 0x1f, URZ, 0xc0, !UPT ;  /* 0x0000001f11117892 */ /* 0x000fc4000f8ec0ff */
[----:B------:R-:W-:Y:S01]  /*0b90*/  ULOP3.LUT UR19, UR19, 0x1f, URZ, 0xc0, !UPT ;  /* 0x0000001f13137892 */ /* 0x000fe2000f8ec0ff */
[----:B------:R-:W-:Y:S01]  /*0ba0*/  FFMA R7, R3, -5.3903029534742383927e-15, R8 ;  /* 0xa7c234c503077823 */ /* 0x000fe20000000008 */
[----:B------:R-:W-:Y:S01]  /*0bb0*/  FFMA R8, R9, -5.3903029534742383927e-15, R0 ;  /* 0xa7c234c509087823 */ /* 0x000fe20000000000 */
[----:B------:R-:W-:Y:S01]  /*0bc0*/  FMUL R9, RZ, UR10 ;  /* 0x0000000aff097c20 */ /* 0x000fe20008400000 */
[----:B------:R-:W-:Y:S02]  /*0bd0*/  ULOP3.LUT UR20, UR20, 0x80000000, URZ, 0xfc, !UPT ;  /* 0x8000000014147892 */ /* 0x000fe4000f8efcff */
[----:B------:R-:W-:Y:S02]  /*0be0*/  ULOP3.LUT UR21, UR21, 0x1f, URZ, 0xc0, !UPT ;  /* 0x0000001f15157892 */ /* 0x000fe4000f8ec0ff */
[----:B------:R-:W-:Y:S02]  /*0bf0*/  ULOP3.LUT UR23, UR23, 0x80000000, URZ, 0xfc, !UPT ;  /* 0x8000000017177892 */ /* 0x000fe4000f8efcff */
[----:B------:R-:W-:-:S02]  /*0c00*/  ULOP3.LUT UR24, UR24, 0x1f, URZ, 0xc0, !UPT ;  /* 0x0000001f18187892 */ /* 0x000fc4000f8ec0ff */
[----:B------:R-:W-:Y:S02]  /*0c10*/  ULOP3.LUT UR25, UR25, 0x80000000, URZ, 0xfc, !UPT ;  /* 0x8000000019197892 */ /* 0x000fe4000f8efcff */
[----:B------:R-:W-:Y:S02]  /*0c20*/  ULOP3.LUT UR26, UR26, 0x1f, URZ, 0xc0, !UPT ;  /* 0x0000001f1a1a7892 */ /* 0x000fe4000f8ec0ff */
[----:B------:R-:W-:Y:S02]  /*0c30*/  ULOP3.LUT UR27, UR27, 0x80000000, URZ, 0xfc, !UPT ;  /* 0x800000001b1b7892 */ /* 0x000fe4000f8efcff */
[----:B------:R-:W-:Y:S02]  /*0c40*/  ULOP3.LUT UR29, UR29, 0x1f, URZ, 0xc0, !UPT ;  /* 0x0000001f1d1d7892 */ /* 0x000fe4000f8ec0ff */
[----:B------:R-:W-:Y:S02]  /*0c50*/  ULOP3.LUT UR31, UR31, 0x80000000, URZ, 0xfc, !UPT ;  /* 0x800000001f1f7892 */ /* 0x000fe4000f8efcff */
[----:B------:R-:W-:-:S02]  /*0c60*/  UIMAD UR36, UR36, -0x4, UR7 ;  /* 0xfffffffc242478a4 */ /* 0x000fc4000f8e0207 */
[----:B------:R-:W-:Y:S02]  /*0c70*/  UIMAD UR37, UR37, -0x4, UR7 ;  /* 0xfffffffc252578a4 */ /* 0x000fe4000f8e0207 */
[----:B------:R-:W-:Y:S02]  /*0c80*/  UIMAD UR44, UR40, -0x4, UR7 ;  /* 0xfffffffc282c78a4 */ /* 0x000fe4000f8e0207 */
[----:B------:R-:W-:Y:S02]  /*0c90*/  UIMAD UR45, UR41, -0x4, UR7 ;  /* 0xfffffffc292d78a4 */ /* 0x000fe4000f8e0207 */
[----:B------:R-:W-:Y:S02]  /*0ca0*/  UIMAD UR46, UR42, -0x4, UR7 ;  /* 0xfffffffc2a2e78a4 */ /* 0x000fe4000f8e0207 */
[----:B------:R-:W-:Y:S02]  /*0cb0*/  UIMAD UR47, UR43, -0x4, UR7 ;  /* 0xfffffffc2b2f78a4 */ /* 0x000fe4000f8e0207 */
[----:B------:R-:W-:Y:S01]  /*0cc0*/  UIMAD UR48, UR48, -0x4, UR7 ;  /* 0xfffffffc303078a4 */ /* 0x000fe2000f8e0207 */
[----:B------:R-:W-:-:S11]  /*0cd0*/  UMOV UR6, URZ ;  /* 0x000000ff00067c82 */ /* 0x000fd60008000000 */
.L_x_68:
[----:B------:R-:W-:Y:S01]  /*0ce0*/  UIMAD UR40, UR6, UR4, URZ ;  /* 0x00000004062872a4 */ /* 0x000fe2000f8e02ff */
[----:B------:R-:W-:Y:S01]  /*0cf0*/  IMAD.MOV.U32 R16, RZ, RZ, 0x3fc90fda ;  /* 0x3fc90fdaff107424 */ /* 0x000fe200078e00ff */
[----:B------:R-:W-:Y:S02]  /*0d00*/  UMOV UR41, 0x400921fb ;  /* 0x400921fb00297882 */ /* 0x000fe40000000000 */
[----:B------:R-:W-:-:S09]  /*0d10*/  ULEA UR40, UR40, UR4, 0x1 ;  /* 0x0000000428287291 */ /* 0x000fd2000f8e08ff */
[----:B0-----:R-:W0:Y:S01]  /*0d20*/  I2F.F64.U32 R12, UR40 ;  /* 0x00000028000c7d12 */ /* 0x001e220008201800 */
[----:B------:R-:W-:Y:S02]  /*0d30*/  UMOV UR40, 0x54442d18 ;  /* 0x54442d1800287882 */ /* 0x000fe40000000000 */
[----:B0-----:R-:W-:-:S08]  /*0d40*/  DMUL R12, R12, UR40 ;  /* 0x000000280c0c7c28 */ /* 0x001fd00008000000 */
[----:B------:R-:W-:-:S10]  /*0d50*/  DMUL R12, R12, 0.0625 ;  /* 0x3fb000000c0c7828 */ /* 0x000fd40000000000 */
[----:B------:R-:W0:Y:S02]  /*0d60*/  F2F.F32.F64 R12, R12 ;  /* 0x0000000c000c7310 */ /* 0x000e240000301000 */
[----:B0-----:R-:W-:-:S13]  /*0d70*/  R2UR UR43, R12 ;  /* 0x000000000c2b72ca */ /* 0x001fda00000e0000 */
[----:B------:R-:W-:Y:S01]  /*0d80*/  IMAD.U32 R0, RZ, RZ, UR43 ;  /* 0x0000002bff007e24 */ /* 0x000fe2000f8e00ff */
[----:B------:R-:W-:Y:S02]  /*0d90*/  USHF.R.U32.HI UR50, URZ, 0x17, UR43 ;  /* 0x00000017ff327899 */ /* 0x000fe4000801162b */
[----:B------:R-:W-:Y:S01]  /*0da0*/  FMUL R15, RZ, UR43 ;  /* 0x0000002bff0f7c20 */ /* 0x000fe20008400000 */
[----:B------:R-:W-:Y:S01]  /*0db0*/  USHF.L.U32 UR49, UR43, 0x8, URZ ;  /* 0x000000082b317899 */ /* 0x000fe200080006ff */
[----:B------:R-:W-:Y:S01]  /*0dc0*/  FMUL R0, R0, 0.63661974668502807617 ;  /* 0x3f22f98300007820 */ /* 0x000fe20000400000 */
[----:B------:R-:W-:Y:S02]  /*0dd0*/  ULOP3.LUT UR42, UR50, 0xe0, URZ, 0xc0, !UPT ;  /* 0x000000e0322a7892 */ /* 0x000fe4000f8ec0ff */
[----:B------:R-:W-:Y:S01]  /*0de0*/  ULOP3.LUT UP0, UR50, UR50, 0x1f, URZ, 0xc0, !UPT ;  /* 0x0000001f32327892 */ /* 0x000fe2000f80c0ff */
[----:B------:R-:W0:Y:S01]  /*0df0*/  F2I.NTZ R14, R0 ;  /* 0x00000000000e7305 */ /* 0x000e220000203100 */
[----:B------:R-:W-:-:S02]  /*0e00*/  UIADD3 UR42, UPT, UPT, UR42, -0x80, URZ ;  /* 0xffffff802a2a7890 */ /* 0x000fc4000fffe0ff */
[----:B------:R-:W-:Y:S02]  /*0e10*/  ULOP3.LUT UR49, UR49, 0x80000000, URZ, 0xfc, !UPT ;  /* 0x8000000031317892 */ /* 0x000fe4000f8efcff */
[----:B------:R-:W-:-:S04]  /*0e20*/  USHF.R.U32.HI UR42, URZ, 0x5, UR42 ;  /* 0x00000005ff2a7899 */ /* 0x000fc8000801162a */
[----:B------:R-:W-:Y:S01]  /*0e30*/  UIMAD UR51, UR42, -0x4, UR7 ;  /* 0xfffffffc2a3378a4 */ /* 0x000fe2000f8e0207 */
[----:B0-----:R-:W-:-:S05]  /*0e40*/  I2FP.F32.S32 R3, R14 ;  /* 0x0000000e00037245 */ /* 0x001fca0000201400 */
[----:B------:R-:W-:-:S04]  /*0e50*/  FFMA R12, R3, -R16, UR43 ;  /* 0x0000002b030c7e23 */ /* 0x000fc80008000810 */
[----:B------:R-:W-:-:S04]  /*0e60*/  FFMA R12, R3, -7.5497894158615963534e-08, R12 ;  /* 0xb3a22168030c7823 */ /* 0x000fc8000000000c */
[----:B------:R-:W-:Y:S01]  /*0e70*/  FFMA R12, R3, -5.3903029534742383927e-15, R12 ;  /* 0xa7c234c5030c7823 */ /* 0x000fe2000000000c */
[----:B------:R-:W-:Y:S06]  /*0e80*/  BRA.U UP0, `(.L_x_2) ;  /* 0x0000003d009c7547 */ /* 0x000fec000b800000 */
[----:B------:R-:W0:Y:S01]  /*0e90*/  S2UR UR50, SR_CgaCtaId ;  /* 0x00000000003279c3 */ /* 0x000e220000008800 */
[----:B------:R-:W-:Y:S01]  /*0ea0*/  UMOV UR42, 0x400 ;  /* 0x00000400002a7882 */ /* 0x000fe20000000000 */
[----:B------:R-:W-:Y:S02]  /*0eb0*/  IMAD.U32 R13, RZ, RZ, UR43 ;  /* 0x0000002bff0d7e24 */ /* 0x000fe4000f8e00ff */
[----:B------:R-:W-:Y:S02]  /*0ec0*/  IMAD.U32 R0, RZ, RZ, UR42 ;  /* 0x0000002aff007e24 */ /* 0x000fe4000f8e00ff */
[----:B------:R-:W-:Y:S01]  /*0ed0*/  IMAD.U32 R16, RZ, RZ, UR43 ;  /* 0x0000002bff107e24 */ /* 0x000fe2000f8e00ff */
[----:B------:R-:W-:-:S04]  /*0ee0*/  FSETP.GE.AND P2, PT, |R13|, 105615, PT ;  /* 0x47ce47800d00780b */ /* 0x000fc80003f46200 */
[----:B------:R-:W-:Y:S02]  /*0ef0*/  FSETP.EQ.OR P1, PT, |R16|, +INF , !P2 ;  /* 0x7f8000001000780b */ /* 0x000fe40005722600 */
[----:B------:R-:W-:Y:S02]  /*0f00*/  SEL R22, R14, RZ, !P2 ;  /* 0x000000ff0e167207 */ /* 0x000fe40005000000 */
[----:B------:R-:W-:-:S03]  /*0f10*/  FSEL R21, R12, R15, !P2 ;  /* 0x0000000f0c157208 */ /* 0x000fc60005000000 */
[----:B------:R-:W-:Y:S02]  /*0f20*/  IMAD.MOV.U32 R18, RZ, RZ, R22 ;  /* 0x000000ffff127224 */ /* 0x000fe400078e0016 */
[----:B------:R-:W-:Y:S02]  /*0f30*/  IMAD.MOV.U32 R16, RZ, RZ, R21 ;  /* 0x000000ffff107224 */ /* 0x000fe400078e0015 */
[----:B0-----:R-:W-:Y:S01]  /*0f40*/  IMAD.U32 R3, RZ, RZ, UR50 ;  /* 0x00000032ff037e24 */ /* 0x001fe2000f8e00ff */
[----:B------:R-:W-:-:S04]  /*0f50*/  R2UR UR50, R0 ;  /* 0x00000000003272ca */ /* 0x000fc800000e0000 */
[----:B------:R-:W-:-:S13]  /*0f60*/  R2UR UR42, R3 ;  /* 0x00000000032a72ca */ /* 0x000fda00000e0000 */
[----:B------:R-:W-:-:S04]  /*0f70*/  ULEA UR50, UR42, UR50, 0x18 ;  /* 0x000000322a327291 */ /* 0x000fc8000f8ec0ff */
[----:B------:R-:W-:-:S09]  /*0f80*/  ULEA UR42, UR6, UR50, 0x5 ;  /* 0x00000032062a7291 */ /* 0x000fd2000f8e28ff */
[----:B------:R-:W0:Y:S01]  /*0f90*/  LDS R20, [UR42] ;  /* 0x0000002aff147984 */ /* 0x000e220008000800 */
[----:B------:R-:W-:Y:S05]  /*0fa0*/  @P1 BRA `(.L_x_3) ;  /* 0x00000000007c1947 */ /* 0x000fea0003800000 */
[----:B------:R-:W1:Y:S01]  /*0fb0*/  LDC.64 R12, c[0x4][RZ] ;  /* 0x01000000ff0c7b82 */ /* 0x000e620000000a00 */
[----:B------:R-:W-:Y:S02]  /*0fc0*/  IMAD.MOV.U32 R18, RZ, RZ, RZ ;  /* 0x000000ffff127224 */ /* 0x000fe400078e00ff */
[----:B------:R-:W-:Y:S02]  /*0fd0*/  IMAD.MOV.U32 R27, RZ, RZ, RZ ;  /* 0x000000ffff1b7224 */ /* 0x000fe400078e00ff */
[----:B------:R-:W-:-:S07]  /*0fe0*/  IMAD.MOV.U32 R23, RZ, RZ, RZ ;  /* 0x000000ffff177224 */ /* 0x000fce00078e00ff */
.L_x_4:
[----:B-1----:R-:W-:-:S05]  /*0ff0*/  IMAD.WIDE.U32 R16, R23, 0x4, R12 ;  /* 0x0000000417107825 */ /* 0x002fca00078e000c */
[----:B--2---:R-:W2:Y:S01]  /*1000*/  LDG.E.CONSTANT R14, desc[UR38][R16.64] ;  /* 0x00000026100e7981 */ /* 0x004ea2000c1e9900 */
[C---:B------:R-:W-:Y:S01]  /*1010*/  LEA R24, R23.reuse, UR8, 0x2 ;  /* 0x0000000817187c11 */ /* 0x040fe2000f8e10ff */
[----:B------:R-:W-:-:S05]  /*1020*/  VIADD R23, R23, 0x1 ;  /* 0x0000000117177836 */ /* 0x000fca0000000000 */
[----:B------:R-:W-:Y:S01]  /*1030*/  ISETP.NE.AND P2, PT, R23, 0x6, PT ;  /* 0x000000061700780c */ /* 0x000fe20003f45270 */
[----:B--2---:R-:W-:-:S03]  /*1040*/  IMAD.WIDE.U32 R14, R14, UR49, RZ ;  /* 0x000000310e0e7c25 */ /* 0x004fc6000f8e00ff */
[----:B------:R-:W-:-:S05]  /*1050*/  IADD3 R25, P3, PT, R14, R18, RZ ;  /* 0x000000120e197210 */ /* 0x000fca0007f7e0ff */
[----:B------:R2:W-:Y:S01]  /*1060*/  STL [R24], R25 ;  /* 0x0000001918007387 */ /* 0x0005e20000100800 */
[----:B------:R-:W-:-:S03]  /*1070*/  IMAD.X R18, R15, 0x1, R27, P3 ;  /* 0x000000010f127824 */ /* 0x000fc600018e061b */
[----:B------:R-:W-:Y:S05]  /*1080*/  @P2 BRA `(.L_x_4) ;  /* 0xfffffffc00d82947 */ /* 0x000fea000383ffff */
[----:B------:R1:W-:Y:S04]  /*1090*/  STL [R1+0x18], R18 ;  /* 0x0000181201007387 */ /* 0x0003e80000100800 */
[----:B------:R-:W3:Y:S04]  /*10a0*/  LDL R12, [UR51+0x14] ;  /* 0x00001433ff0c7983 */ /* 0x000ee80008100800 */
[----:B------:R-:W3:Y:S01]  /*10b0*/  LDL R17, [UR51+0x18] ;  /* 0x00001833ff117983 */ /* 0x000ee20008100800 */
[----:B------:R-:W-:Y:S01]  /*10c0*/  UMOV UR42, 0x54442d19 ;  /* 0x54442d19002a7882 */ /* 0x000fe20000000000 */
[----:B------:R-:W-:Y:S01]  /*10d0*/  UMOV UR43, 0x3bf921fb ;  /* 0x3bf921fb002b7882 */ /* 0x000fe20000000000 */
[C-C-:B---3--:R-:W-:Y:S01]  /*10e0*/  SHF.L.W.U32.HI R16, R12.reuse, 0x2, R17.reuse ;  /* 0x000000020c107819 */ /* 0x148fe20000010e11 */
[----:B------:R-:W-:Y:S01]  /*10f0*/  IMAD.SHL.U32 R12, R12, 0x4, RZ ;  /* 0x000000040c0c7824 */ /* 0x000fe200078e00ff */
[----:B------:R-:W-:-:S02]  /*1100*/  SHF.R.U32.HI R17, RZ, 0x1e, R17 ;  /* 0x0000001eff117819 */ /* 0x000fc40000011611 */
[----:B------:R-:W-:Y:S02]  /*1110*/  SHF.R.S32.HI R13, RZ, 0x1f, R16 ;  /* 0x0000001fff0d7819 */ /* 0x000fe40000011410 */
[C---:B------:R-:W-:Y:S02]  /*1120*/  ISETP.GE.AND P2, PT, R16.reuse, RZ, PT ;  /* 0x000000ff1000720c */ /* 0x040fe40003f46270 */
[C---:B------:R-:W-:Y:S02]  /*1130*/  LOP3.LUT R12, R13.reuse, R12, RZ, 0x3c, !PT ;  /* 0x0000000c0d0c7212 */ /* 0x040fe400078e3cff */
[----:B------:R-:W-:Y:S02]  /*1140*/  LOP3.LUT R13, R13, R16, RZ, 0x3c, !PT ;  /* 0x000000100d0d7212 */ /* 0x000fe400078e3cff */
[----:B-1----:R-:W-:-:S04]  /*1150*/  LEA.HI R18, R16, R17, RZ, 0x1 ;  /* 0x0000001110127211 */ /* 0x002fc800078f08ff */
[----:B------:R-:W1:Y:S02]  /*1160*/  I2F.F64.S64 R12, R12 ;  /* 0x0000000c000c7312 */ /* 0x000e640000301c00 */
[----:B-1----:R-:W-:-:S10]  /*1170*/  DMUL R14, R12, UR42 ;  /* 0x0000002a0c0e7c28 */ /* 0x002fd40008000000 */
[----:B------:R-:W1:Y:S02]  /*1180*/  F2F.F32.F64 R14, R14 ;  /* 0x0000000e000e7310 */ /* 0x000e640000301000 */
[----:B-1----:R-:W-:-:S07]  /*1190*/  FSEL R16, -R14, R14, !P2 ;  /* 0x0000000e0e107208 */ /* 0x002fce0005000100 */
.L_x_3:
[----:B------:R-:W-:Y:S01]  /*11a0*/  IMAD.U32 R15, RZ, RZ, UR9 ;  /* 0x00000009ff0f7e24 */ /* 0x000fe2000f8e00ff */
[----:B------:R-:W-:Y:S01]  /*11b0*/  LOP3.LUT R13, R18, 0x1, RZ, 0xc0, !PT ;  /* 0x00000001120d7812 */ /* 0x000fe200078ec0ff */
[----:B------:R-:W-:Y:S02]  /*11c0*/  IMAD.MOV.U32 R12, RZ, RZ, 0x37cbac00 ;  /* 0x37cbac00ff0c7424 */ /* 0x000fe400078e00ff */
[----:B------:R-:W-:Y:S01]  /*11d0*/  FMUL R17, R16, R16 ;  /* 0x0000001010117220 */ /* 0x000fe20000400000 */
[----:B------:R-:W-:Y:S01]  /*11e0*/  FMUL R15, R15, 0.63661974668502807617 ;  /* 0x3f22f9830f0f7820 */ /* 0x000fe20000400000 */
[----:B------:R-:W-:Y:S01]  /*11f0*/  ISETP.NE.U32.AND P3, PT, R13, 0x1, PT ;  /* 0x000000010d00780c */ /* 0x000fe20003f65070 */
[----:B------:R-:W-:Y:S02]  /*1200*/  IMAD.MOV.U32 R13, RZ, RZ, 0x3c0885e4 ;  /* 0x3c0885e4ff0d7424 */ /* 0x000fe400078e00ff */
[----:B------:R-:W-:Y:S01]  /*1210*/  FFMA R23, R17, R12, -0.0013887860113754868507 ;  /* 0xbab607ed11177423 */ /* 0x000fe2000000000c */
[----:B------:R-:W-:Y:S01]  /*1220*/  VIADD R14, R18, 0x1 ;  /* 0x00000001120e7836 */ /* 0x000fe20000000000 */
[----:B------:R-:W1:Y:S01]  /*1230*/  F2I.NTZ R15, R15 ;  /* 0x0000000f000f7305 */ /* 0x000e620000203100 */
[----:B--2---:R-:W-:Y:S01]  /*1240*/  FSEL R24, R13, 0.041666727513074874878, !P3 ;  /* 0x3d2aaabb0d187808 */ /* 0x004fe20005800000 */
[----:B------:R-:W-:Y:S01]  /*1250*/  IMAD.U32 R25, RZ, RZ, UR9 ;  /* 0x00000009ff197e24 */ /* 0x000fe2000f8e00ff */
[----:B------:R-:W-:Y:S01]  /*1260*/  FSEL R18, R23, -0.00019574658654164522886, P3 ;  /* 0xb94d415317127808 */ /* 0x000fe20001800000 */
[----:B------:R-:W-:Y:S01]  /*1270*/  IMAD.MOV.U32 R23, RZ, RZ, 0x3fc90fda ;  /* 0x3fc90fdaff177424 */ /* 0x000fe200078e00ff */
[----:B------:R-:W-:-:S02]  /*1280*/  LOP3.LUT P2, RZ, R14, 0x2, RZ, 0xc0, !PT ;  /* 0x000000020eff7812 */ /* 0x000fc4000784c0ff */
[----:B------:R-:W-:Y:S01]  /*1290*/  FSEL R14, R16, 1, !P3 ;  /* 0x3f800000100e7808 */ /* 0x000fe20005800000 */
[----:B------:R-:W-:Y:S01]  /*12a0*/  FFMA R24, R17, R18, R24 ;  /* 0x0000001211187223 */ /* 0x000fe20000000018 */
[----:B------:R-:W-:Y:S01]  /*12b0*/  IMAD.MOV.U32 R18, RZ, RZ, 0x3e2aaaa8 ;  /* 0x3e2aaaa8ff127424 */ /* 0x000fe200078e00ff */
[----:B------:R-:W-:-:S04]  /*12c0*/  FSETP.GE.AND P4, PT, |R25|, 105615, PT ;  /* 0x47ce47801900780b */ /* 0x000fc80003f86200 */
[----:B------:R-:W-:Y:S02]  /*12d0*/  FSEL R26, -R18, -0.4999999701976776123, !P3 ;  /* 0xbeffffff121a7808 */ /* 0x000fe40005800100 */
[----:B-1----:R-:W-:Y:S02]  /*12e0*/  I2FP.F32.S32 R16, R15 ;  /* 0x0000000f00107245 */ /* 0x002fe40000201400 */
[----:B------:R-:W-:Y:S01]  /*12f0*/  FSETP.EQ.OR P3, PT, |R25|, +INF , !P4 ;  /* 0x7f8000001900780b */ /* 0x000fe20006762600 */
[C---:B------:R-:W-:Y:S01]  /*1300*/  FFMA R24, R17.reuse, R24, R26 ;  /* 0x0000001811187223 */ /* 0x040fe2000000001a */
[----:B------:R-:W-:Y:S01]  /*1310*/  FFMA R17, R17, R14, RZ ;  /* 0x0000000e11117223 */ /* 0x000fe200000000ff */
[----:B------:R-:W-:-:S03]  /*1320*/  FFMA R23, R16, -R23, UR9 ;  /* 0x0000000910177e23 */ /* 0x000fc60008000817 */
[----:B------:R-:W-:Y:S01]  /*1330*/  FFMA R17, R17, R24, R14 ;  /* 0x0000001811117223 */ /* 0x000fe2000000000e */
[C---:B------:R-:W-:Y:S01]  /*1340*/  FFMA R23, R16.reuse, -7.5497894158615963534e-08, R23 ;  /* 0xb3a2216810177823 */ /* 0x040fe20000000017 */
[----:B------:R-:W-:Y:S02]  /*1350*/  FMUL R24, RZ, UR9 ;  /* 0x00000009ff187c20 */ /* 0x000fe40008400000 */
[----:B------:R-:W-:Y:S01]  /*1360*/  @P2 FADD R17, RZ, -R17 ;  /* 0x80000011ff112221 */ /* 0x000fe20000000000 */
[----:B------:R-:W-:-:S03]  /*1370*/  FFMA R23, R16, -5.3903029534742383927e-15, R23 ;  /* 0xa7c234c510177823 */ /* 0x000fc60000000017 */
[----:B0-----:R-:W-:Y:S02]  /*1380*/  FMUL R20, R20, R17 ;  /* 0x0000001114147220 */ /* 0x001fe40000400000 */
[----:B------:R-:W-:Y:S02]  /*1390*/  FSEL R24, R23, R24, !P4 ;  /* 0x0000001817187208 */ /* 0x000fe40006000000 */
[----:B------:R-:W-:Y:S01]  /*13a0*/  SEL R23, R15, RZ, !P4 ;  /* 0x000000ff0f177207 */ /* 0x000fe20006000000 */
[----:B------:R-:W-:Y:S06]  /*13b0*/  @P3 BRA `(.L_x_5) ;  /* 0x00000000008c3947 */ /* 0x000fec0003800000 */
[----:B------:R-:W-:Y:S02]  /*13c0*/  IMAD.MOV.U32 R25, RZ, RZ, RZ ;  /* 0x000000ffff197224 */ /* 0x000fe400078e00ff */
[----:B------:R-:W-:Y:S02]  /*13d0*/  IMAD.MOV.U32 R23, RZ, RZ, RZ ;  /* 0x000000ffff177224 */ /* 0x000fe400078e00ff */
[----:B------:R-:W-:-:S07]  /*13e0*/  IMAD.MOV.U32 R27, RZ, RZ, RZ ;  /* 0x000000ffff1b7224 */ /* 0x000fce00078e00ff */
.L_x_6:
[----:B0-----:R-:W0:Y:S02]  /*13f0*/  LDC.64 R14, c[0x4][RZ] ;  /* 0x01000000ff0e7b82 */ /* 0x001e240000000a00 */
[----:B0-----:R-:W-:-:S05]  /*1400*/  IMAD.WIDE.U32 R16, R27, 0x4, R14 ;  /* 0x000000041b107825 */ /* 0x001fca00078e000e */
[----:B------:R-:W2:Y:S01]  /*1410*/  LDG.E.CONSTANT R14, desc[UR38][R16.64] ;  /* 0x00000026100e7981 */ /* 0x000ea2000c1e9900 */
        /* <DEDUP_REMOVED lines=8> */
[----:B------:R-:W-:Y:S01]  /*14a0*/  ISETP.NE.AND P2, PT, RZ, UR14, PT ;  /* 0x0000000eff007c0c */ /* 0x000fe2000bf45270 */
[----:B------:R1:W-:Y:S04]  /*14b0*/  STL [R1+0x18], R25 ;  /* 0x0000181901007387 */ /* 0x0003e80000100800 */
[----:B------:R-:W2:Y:S04]  /*14c0*/  LDL R23, [UR35+0x18] ;  /* 0x00001823ff177983 */ /* 0x000ea80008100800 */
[----:B------:R-:W2:Y:S04]  /*14d0*/  LDL R14, [UR35+0x14] ;  /* 0x00001423ff0e7983 */ /* 0x000ea80008100800 */
[----:B------:R-:W3:Y:S01]  /*14e0*/  @P2 LDL R15, [UR35+0x10] ;  /* 0x00001023ff0f2983 */ /* 0x000ee20008100800 */
[----:B------:R-:W-:Y:S01]  /*14f0*/  UMOV UR42, 0x54442d19 ;  /* 0x54442d19002a7882 */ /* 0x000fe20000000000 */
[----:B------:R-:W-:Y:S01]  /*1500*/  UMOV UR43, 0x3bf921fb ;  /* 0x3bf921fb002b7882 */ /* 0x000fe20000000000 */
[----:B--2---:R-:W-:-:S02]  /*1510*/  @P2 SHF.L.W.U32.HI R23, R14, UR14, R23 ;  /* 0x0000000e0e172c19 */ /* 0x004fc40008010e17 */
[----:B---3--:R-:W-:-:S04]  /*1520*/  @P2 SHF.L.W.U32.HI R14, R15, UR14, R14 ;  /* 0x0000000e0f0e2c19 */ /* 0x008fc80008010e0e */
[C-C-:B0-----:R-:W-:Y:S01]  /*1530*/  SHF.L.W.U32.HI R24, R14.reuse, 0x2, R23.reuse ;  /* 0x000000020e187819 */ /* 0x141fe20000010e17 */
[----:B------:R-:W-:Y:S01]  /*1540*/  IMAD.SHL.U32 R14, R14, 0x4, RZ ;  /* 0x000000040e0e7824 */ /* 0x000fe200078e00ff */
[----:B------:R-:W-:Y:S02]  /*1550*/  SHF.R.U32.HI R23, RZ, 0x1e, R23 ;  /* 0x0000001eff177819 */ /* 0x000fe40000011617 */
[----:B------:R-:W-:Y:S02]  /*1560*/  SHF.R.S32.HI R15, RZ, 0x1f, R24 ;  /* 0x0000001fff0f7819 */ /* 0x000fe40000011418 */
[----:B------:R-:W-:Y:S02]  /*1570*/  ISETP.GE.AND P2, PT, R24, RZ, PT ;  /* 0x000000ff1800720c */ /* 0x000fe40003f46270 */
[C---:B------:R-:W-:Y:S02]  /*1580*/  LOP3.LUT R14, R15.reuse, R14, RZ, 0x3c, !PT ;  /* 0x0000000e0f0e7212 */ /* 0x040fe400078e3cff */
[----:B------:R-:W-:-:S02]  /*1590*/  LOP3.LUT R15, R15, R24, RZ, 0x3c, !PT ;  /* 0x000000180f0f7212 */ /* 0x000fc400078e3cff */
[----:B------:R-:W-:-:S04]  /*15a0*/  LEA.HI R23, R24, R23, RZ, 0x1 ;  /* 0x0000001718177211 */ /* 0x000fc800078f08ff */
[----:B------:R-:W0:Y:S02]  /*15b0*/  I2F.F64.S64 R14, R14 ;  /* 0x0000000e000e7312 */ /* 0x000e240000301c00 */
[----:B0-----:R-:W-:-:S10]  /*15c0*/  DMUL R16, R14, UR42 ;  /* 0x0000002a0e107c28 */ /* 0x001fd40008000000 */
[----:B------:R-:W0:Y:S02]  /*15d0*/  F2F.F32.F64 R16, R16 ;  /* 0x0000001000107310 */ /* 0x000e240000301000 */
[----:B01----:R-:W-:-:S07]  /*15e0*/  FSEL R24, -R16, R16, !P2 ;  /* 0x0000001010187208 */ /* 0x003fce0005000100 */
.L_x_5:
[----:B------:R-:W-:Y:S01]  /*15f0*/  FMUL R15, R24, R24 ;  /* 0x00000018180f7220 */ /* 0x000fe20000400000 */
[----:B------:R-:W-:Y:S01]  /*1600*/  LOP3.LUT R14, R23, 0x1, RZ, 0xc0, !PT ;  /* 0x00000001170e7812 */ /* 0x000fe200078ec0ff */
[----:B------:R-:W-:Y:S02]  /*1610*/  ULEA UR42, UR6, UR50, 0x5 ;  /* 0x00000032062a7291 */ /* 0x000fe4000f8e28ff */
[----:B------:R-:W-:Y:S01]  /*1620*/  FFMA R16, R15, R12, -0.0013887860113754868507 ;  /* 0xbab607ed0f107423 */ /* 0x000fe2000000000c */
[----:B------:R-:W-:Y:S01]  /*1630*/  ISETP.NE.U32.AND P2, PT, R14, 0x1, PT ;  /* 0x000000010e00780c */ /* 0x000fe20003f45070 */
[----:B------:R-:W-:-:S03]  /*1640*/  VIADD R14, R23, 0x1 ;  /* 0x00000001170e7836 */ /* 0x000fc60000000000 */
[----:B------:R-:W-:Y:S02]  /*1650*/  FSEL R16, R16, -0.00019574658654164522886, P2 ;  /* 0xb94d415310107808 */ /* 0x000fe40001000000 */
[----:B------:R-:W-:Y:S01]  /*1660*/  FSEL R26, R13, 0.041666727513074874878, !P2 ;  /* 0x3d2aaabb0d1a7808 */ /* 0x000fe20005000000 */
[----:B------:R-:W0:Y:S01]  /*1670*/  LDS R23, [UR42+0x4] ;  /* 0x0000042aff177984 */ /* 0x000e220008000800 */
[----:B------:R-:W-:Y:S02]  /*1680*/  LOP3.LUT P3, RZ, R14, 0x2, RZ, 0xc0, !PT ;  /* 0x000000020eff7812 */ /* 0x000fe4000786c0ff */
[----:B------:R-:W-:Y:S01]  /*1690*/  FSEL R17, -R18, -0.4999999701976776123, !P2 ;  /* 0xbeffffff12117808 */ /* 0x000fe20005000100 */
[C---:B------:R-:W-:Y:S01]  /*16a0*/  FFMA R16, R15.reuse, R16, R26 ;  /* 0x000000100f107223 */ /* 0x040fe2000000001a */
[----:B------:R-:W-:Y:S01]  /*16b0*/  FSEL R14, R24, 1, !P2 ;  /* 0x3f800000180e7808 */ /* 0x000fe20005000000 */
[----:B------:R-:W-:Y:S01]  /*16c0*/  IMAD.MOV.U32 R24, RZ, RZ, R22 ;  /* 0x000000ffff187224 */ /* 0x000fe200078e0016 */
[----:B------:R-:W-:Y:S01]  /*16d0*/  ISETP.NE.AND P2, PT, RZ, UR4, PT ;  /* 0x00000004ff007c0c */ /* 0x000fe2000bf45270 */
[----:B------:R-:W-:-:S02]  /*16e0*/  FFMA R16, R15, R16, R17 ;  /* 0x000000100f107223 */ /* 0x000fc40000000011 */
[----:B------:R-:W-:-:S04]  /*16f0*/  FFMA R15, R15, R14, RZ ;  /* 0x0000000e0f0f7223 */ /* 0x000fc800000000ff */
[----:B------:R-:W-:Y:S01]  /*1700*/  FFMA R15, R15, R16, R14 ;  /* 0x000000100f0f7223 */ /* 0x000fe2000000000e */
[----:B------:R-:W-:-:S03]  /*1710*/  IMAD.MOV.U32 R14, RZ, RZ, 0x3eb504f3 ;  /* 0x3eb504f3ff0e7424 */ /* 0x000fc600078e00ff */
[----:B------:R-:W-:Y:S01]  /*1720*/  @P3 FADD R15, RZ, -R15 ;  /* 0x8000000fff0f3221 */ /* 0x000fe20000000000 */
[----:B------:R-:W-:Y:S02]  /*1730*/  ISETP.NE.AND P3, PT, RZ, UR5, PT ;  /* 0x00000005ff007c0c */ /* 0x000fe4000bf65270 */
[----:B------:R-:W-:Y:S01]  /*1740*/  FSEL R17, R14, 0.5, !P2 ;  /* 0x3f0000000e117808 */ /* 0x000fe20005000000 */
[----:B------:R-:W-:Y:S01]  /*1750*/  FMUL R20, R20, R15 ;  /* 0x0000000f14147220 */ /* 0x000fe20000400000 */
[----:B------:R-:W-:-:S03]  /*1760*/  FSEL R14, R14, 0.5, !P3 ;  /* 0x3f0000000e0e7808 */ /* 0x000fc60005800000 */
[----:B------:R-:W-:-:S04]  /*1770*/  FMUL R20, R20, R17 ;  /* 0x0000001114147220 */ /* 0x000fc80000400000 */
[----:B------:R-:W-:Y:S01]  /*1780*/  FFMA R20, R20, R14, R19 ;  /* 0x0000000e14147223 */ /* 0x000fe20000000013 */
[----:B------:R-:W-:Y:S01]  /*1790*/  IMAD.MOV.U32 R19, RZ, RZ, R21 ;  /* 0x000000ffff137224 */ /* 0x000fe200078e0015 */
[----:B------:R-:W-:Y:S06]  /*17a0*/  @P1 BRA `(.L_x_7) ;  /* 0x00000000007c1947 */ /* 0x000fec0003800000 */
[----:B------:R-:W-:Y:S02]  /*17b0*/  IMAD.MOV.U32 R25, RZ, RZ, RZ ;  /* 0x000000ffff197224 */ /* 0x000fe400078e00ff */
[----:B------:R-:W-:Y:S02]  /*17c0*/  IMAD.MOV.U32 R19, RZ, RZ, RZ ;  /* 0x000000ffff137224 */ /* 0x000fe400078e00ff */
[----:B------:R-:W-:-:S07]  /*17d0*/  IMAD.MOV.U32 R27, RZ, RZ, RZ ;  /* 0x000000ffff1b7224 */ /* 0x000fce00078e00ff */
.L_x_8:
[----:B-1----:R-:W1:Y:S02]  /*17e0*/  LDC.64 R14, c[0x4][RZ] ;  /* 0x01000000ff0e7b82 */ /* 0x002e640000000a00 */
[----:B-1----:R-:W-:-:S05]  /*17f0*/  IMAD.WIDE.U32 R16, R27, 0x4, R14 ;  /* 0x000000041b107825 */ /* 0x002fca00078e000e */
        /* <DEDUP_REMOVED lines=11> */
[----:B-1----:R-:W3:Y:S01]  /*18b0*/  LDL R24, [UR51+0x18] ;  /* 0x00001833ff187983 */ /* 0x002ee20008100800 */
        /* <DEDUP_REMOVED lines=9> */
[----:B------:R-:W-:-:S04]  /*1950*/  LEA.HI R24, R19, R24, RZ, 0x1 ;  /* 0x0000001813187211 */ /* 0x000fc800078f08ff */
[----:B------:R-:W1:Y:S02]  /*1960*/  I2F.F64.S64 R14, R14 ;  /* 0x0000000e000e7312 */ /* 0x000e640000301c00 */
[----:B-1----:R-:W-:-:S10]  /*1970*/  DMUL R16, R14, UR42 ;  /* 0x0000002a0e107c28 */ /* 0x002fd40008000000 */
[----:B------:R-:W1:Y:S02]  /*1980*/  F2F.F32.F64 R16, R16 ;  /* 0x0000001000107310 */ /* 0x000e640000301000 */
[----:B-12---:R-:W-:-:S07]  /*1990*/  FSEL R19, -R16, R16, !P2 ;  /* 0x0000001010137208 */ /* 0x006fce0005000100 */
.L_x_7:
[----:B------:R-:W-:Y:S01]  /*19a0*/  FMUL R15, R19, R19 ;  /* 0x00000013130f7220 */ /* 0x000fe20000400000 */
[----:B------:R-:W-:Y:S01]  /*19b0*/  LOP3.LUT R16, R24, 0x1, RZ, 0xc0, !PT ;  /* 0x0000000118107812 */ /* 0x000fe200078ec0ff */
[----:B------:R-:W-:Y:S02]  /*19c0*/  IMAD.U32 R17, RZ, RZ, UR10 ;  /* 0x0000000aff117e24 */ /* 0x000fe4000f8e00ff */
[----:B------:R-:W-:Y:S01]  /*19d0*/  FFMA R14, R15, R12, -0.0013887860113754868507 ;  /* 0xbab607ed0f0e7423 */ /* 0x000fe2000000000c */
[----:B------:R-:W-:Y:S02]  /*19e0*/  ISETP.NE.U32.AND P3, PT, R16, 0x1, PT ;  /* 0x000000011000780c */ /* 0x000fe40003f65070 */
[----:B------:R-:W-:Y:S01]  /*19f0*/  FSETP.GE.AND P4, PT, |R17|, 105615, PT ;  /* 0x47ce47801100780b */ /* 0x000fe20003f86200 */
[----:B------:R-:W-:Y:S01]  /*1a00*/  VIADD R17, R24, 0x1 ;  /* 0x0000000118117836 */ /* 0x000fe20000000000 */
[----:B------:R-:W-:Y:S02]  /*1a10*/  FSEL R14, R14, -0.00019574658654164522886, P3 ;  /* 0xb94d41530e0e7808 */ /* 0x000fe40001800000 */
[----:B------:R-:W-:-:S02]  /*1a20*/  FSEL R16, R13, 0.041666727513074874878, !P3 ;  /* 0x3d2aaabb0d107808 */ /* 0x000fc40005800000 */
[----:B------:R-:W-:Y:S02]  /*1a30*/  LOP3.LUT P2, RZ, R17, 0x2, RZ, 0xc0, !PT ;  /* 0x0000000211ff7812 */ /* 0x000fe4000784c0ff */
[----:B------:R-:W-:Y:S01]  /*1a40*/  FSEL R17, -R18, -0.4999999701976776123, !P3 ;  /* 0xbeffffff12117808 */ /* 0x000fe20005800100 */
[----:B------:R-:W-:Y:S01]  /*1a50*/  FFMA R16, R15, R14, R16 ;  /* 0x0000000e0f107223 */ /* 0x000fe20000000010 */
[----:B------:R-:W-:-:S03]  /*1a60*/  FSEL R14, R19, 1, !P3 ;  /* 0x3f800000130e7808 */ /* 0x000fc60005800000 */
[C---:B------:R-:W-:Y:S01]  /*1a70*/  FFMA R16, R15.reuse, R16, R17 ;  /* 0x000000100f107223 */ /* 0x040fe20000000011 */
[----:B------:R-:W-:Y:S01]  /*1a80*/  IMAD.U32 R17, RZ, RZ, UR10 ;  /* 0x0000000aff117e24 */ /* 0x000fe2000f8e00ff */
[----:B------:R-:W-:Y:S01]  /*1a90*/  VOTEU.ANY UP0, P4 ;  /* 0x0000000000ff7886 */ /* 0x000fe20002000100 */
[----:B------:R-:W-:Y:S01]  /*1aa0*/  PLOP3.LUT P4, PT, PT, PT, UP0, 0x80, 0x8 ;  /* 0x000000000008781c */ /* 0x000fe20003f8f008 */
[----:B------:R-:W-:Y:S01]  /*1ab0*/  FFMA R15, R15, R14, RZ ;  /* 0x0000000e0f0f7223 */ /* 0x000fe200000000ff */
[----:B------:R-:W-:Y:S02]  /*1ac0*/  USEL UR42, UR22, URZ, !UP0 ;  /* 0x000000ff162a7287 */ /* 0x000fe4000c000000 */
[----:B------:R-:W-:Y:S01]  /*1ad0*/  FSETP.EQ.OR P3, PT, |R17|, +INF , !P4 ;  /* 0x7f8000001100780b */ /* 0x000fe20006762600 */
[----:B------:R-:W-:Y:S01]  /*1ae0*/  FFMA R14, R15, R16, R14 ;  /* 0x000000100f0e7223 */ /* 0x000fe2000000000e */
[----:B------:R-:W-:Y:S02]  /*1af0*/  FSEL R19, R2, R9, !P4 ;  /* 0x0000000902137208 */ /* 0x000fe40006000000 */
[----:B------:R-:W-:-:S02]  /*1b00*/  IMAD.U32 R24, RZ, RZ, UR42 ;  /* 0x0000002aff187e24 */ /* 0x000fc4000f8e00ff */
[----:B------:R-:W-:-:S04]  /*1b10*/  @P2 FADD R14, RZ, -R14 ;  /* 0x8000000eff0e2221 */ /* 0x000fc80000000000 */
[----:B0-----:R-:W-:-:S03]  /*1b20*/  FMUL R23, R23, R14 ;  /* 0x0000000e17177220 */ /* 0x001fc60000400000 */
[----:B------:R-:W-:Y:S05]  /*1b30*/  @P3 BRA `(.L_x_9) ;  /* 0x00000000008c3947 */ /* 0x000fea0003800000 */
[----:B------:R-:W-:Y:S02]  /*1b40*/  IMAD.MOV.U32 R25, RZ, RZ, RZ ;  /* 0x000000ffff197224 */ /* 0x000fe400078e00ff */
[----:B------:R-:W-:Y:S02]  /*1b50*/  IMAD.MOV.U32 R19, RZ, RZ, RZ ;  /* 0x000000ffff137224 */ /* 0x000fe400078e00ff */
[----:B------:R-:W-:-:S07]  /*1b60*/  IMAD.MOV.U32 R27, RZ, RZ, RZ ;  /* 0x000000ffff1b7224 */ /* 0x000fce00078e00ff */
.L_x_10:
        /* <DEDUP_REMOVED lines=32> */
.L_x_9:
[----:B------:R-:W-:Y:S01]  /*1d70*/  FMUL R15, R19, R19 ;  /* 0x00000013130f7220 */ /* 0x000fe20000400000 */
[C---:B------:R-:W-:Y:S01]  /*1d80*/  LOP3.LUT R16, R24.reuse, 0x1, RZ, 0xc0, !PT ;  /* 0x0000000118107812 */ /* 0x040fe200078ec0ff */
[----:B------:R-:W-:Y:S01]  /*1d90*/  VIADD R24, R24, 0x1 ;  /* 0x0000000118187836 */ /* 0x000fe20000000000 */
[----:B------:R-:W-:Y:S01]  /*1da0*/  ULEA UR42, UR6, UR50, 0x5 ;  /* 0x00000032062a7291 */ /* 0x000fe2000f8e28ff */
[----:B------:R-:W-:Y:S01]  /*1db0*/  FFMA R14, R15, R12, -0.0013887860113754868507 ;  /* 0xbab607ed0f0e7423 */ /* 0x000fe2000000000c */
[----:B------:R-:W-:Y:S02]  /*1dc0*/  ISETP.NE.U32.AND P2, PT, R16, 0x1, PT ;  /* 0x000000011000780c */ /* 0x000fe40003f45070 */
[----:B------:R-:W-:Y:S02]  /*1dd0*/  LOP3.LUT P3, RZ, R24, 0x2, RZ, 0xc0, !PT ;  /* 0x0000000218ff7812 */ /* 0x000fe4000786c0ff */
[----:B------:R-:W-:Y:S02]  /*1de0*/  FSEL R14, R14, -0.00019574658654164522886, P2 ;  /* 0xb94d41530e0e7808 */ /* 0x000fe40001000000 */
[----:B------:R-:W-:Y:S01]  /*1df0*/  FSEL R26, R13, 0.041666727513074874878, !P2 ;  /* 0x3d2aaabb0d1a7808 */ /* 0x000fe20005000000 */
[----:B------:R-:W0:Y:S01]  /*1e00*/  LDS R16, [UR42+0x8] ;  /* 0x0000082aff107984 */ /* 0x000e220008000800 */
[----:B------:R-:W-:-:S03]  /*1e10*/  FSEL R17, -R18, -0.4999999701976776123, !P2 ;  /* 0xbeffffff12117808 */ /* 0x000fc60005000100 */
[----:B------:R-:W-:Y:S01]  /*1e20*/  FFMA R26, R15, R14, R26 ;  /* 0x0000000e0f1a7223 */ /* 0x000fe2000000001a */
[----:B------:R-:W-:Y:S01]  /*1e30*/  FSEL R14, R19, 1, !P2 ;  /* 0x3f800000130e7808 */ /* 0x000fe20005000000 */
[----:B------:R-:W-:Y:S01]  /*1e40*/  IMAD.MOV.U32 R19, RZ, RZ, 0x3eb504f3 ;  /* 0x3eb504f3ff137424 */ /* 0x000fe200078e00ff */
[----:B------:R-:W-:Y:S01]  /*1e50*/  ISETP.NE.AND P2, PT, RZ, UR4, PT ;  /* 0x00000004ff007c0c */ /* 0x000fe2000bf45270 */
[C---:B------:R-:W-:Y:S02]  /*1e60*/  FFMA R17, R15.reuse, R26, R17 ;  /* 0x0000001a0f117223 */ /* 0x040fe40000000011 */
[----:B------:R-:W-:Y:S01]  /*1e70*/  FFMA R15, R15, R14, RZ ;  /* 0x0000000e0f0f7223 */ /* 0x000fe200000000ff */
[----:B------:R-:W-:-:S03]  /*1e80*/  FSEL R24, R19, 0.5, !P2 ;  /* 0x3f00000013187808 */ /* 0x000fc60005000000 */
[----:B------:R-:W-:-:S04]  /*1e90*/  FFMA R14, R15, R17, R14 ;  /* 0x000000110f0e7223 */ /* 0x000fc8000000000e */
[----:B------:R-:W-:Y:S01]  /*1ea0*/  @P3 FADD R14, RZ, -R14 ;  /* 0x8000000eff0e3221 */ /* 0x000fe20000000000 */
[----:B------:R-:W-:-:S03]  /*1eb0*/  ISETP.NE.AND P3, PT, RZ, UR5, PT ;  /* 0x00000005ff007c0c */ /* 0x000fc6000bf65270 */
[----:B------:R-:W-:Y:S01]  /*1ec0*/  FMUL R23, R23, R14 ;  /* 0x0000000e17177220 */ /* 0x000fe20000400000 */
[----:B------:R-:W-:-:S03]  /*1ed0*/  FSEL R15, R19, 0.5, !P3 ;  /* 0x3f000000130f7808 */ /* 0x000fc60005800000 */
[----:B------:R-:W-:Y:S01]  /*1ee0*/  FMUL R17, R24, R23 ;  /* 0x0000001718117220 */ /* 0x000fe20000400000 */
[----:B------:R-:W-:-:S03]  /*1ef0*/  IMAD.MOV.U32 R23, RZ, RZ, R22 ;  /* 0x000000ffff177224 */ /* 0x000fc600078e0016 */
[----:B------:R-:W-:Y:S01]  /*1f00*/  FFMA R17, R15, R17, R20 ;  /* 0x000000110f117223 */ /* 0x000fe20000000014 */
[----:B------:R-:W-:Y:S01]  /*1f10*/  IMAD.MOV.U32 R20, RZ, RZ, R21 ;  /* 0x000000ffff147224 */ /* 0x000fe200078e0015 */
[----:B------:R-:W-:Y:S06]  /*1f20*/  @P1 BRA `(.L_x_11) ;  /* 0x0000000000781947 */ /* 0x000fec0003800000 */
[----:B------:R-:W-:Y:S01]  /*1f30*/  CS2R R26, SRZ ;  /* 0x00000000001a7805 */ /* 0x000fe2000001ff00 */
[----:B------:R-:W-:-:S07]  /*1f40*/  IMAD.MOV.U32 R23, RZ, RZ, RZ ;  /* 0x000000ffff177224 */ /* 0x000fce00078e00ff */
.L_x_12:
[----:B------:R-:W1:Y:S02]  /*1f50*/  LDC.64 R14, c[0x4][RZ] ;  /* 0x01000000ff0e7b82 */ /* 0x000e640000000a00 */
[----:B-1----:R-:W-:-:S05]  /*1f60*/  IMAD.WIDE.U32 R24, R27, 0x4, R14 ;  /* 0x000000041b187825 */ /* 0x002fca00078e000e */
[----:B------:R-:W2:Y:S02]  /*1f70*/  LDG.E.CONSTANT R14, desc[UR38][R24.64] ;  /* 0x00000026180e7981 */ /* 0x000ea4000c1e9900 */
[----:B--2---:R-:W-:-:S03]  /*1f80*/  IMAD.WIDE.U32 R14, R14, UR49, RZ ;  /* 0x000000310e0e7c25 */ /* 0x004fc6000f8e00ff */
[----:B------:R-:W-:Y:S02]  /*1f90*/  IADD3 R29, P3, PT, R14, R26, RZ ;  /* 0x0000001a0e1d7210 */ /* 0x000fe40007f7e0ff */
[C---:B------:R-:W-:Y:S01]  /*1fa0*/  LEA R14, R27.reuse, UR8, 0x2 ;  /* 0x000000081b0e7c11 */ /* 0x040fe2000f8e10ff */
[----:B------:R-:W-:Y:S02]  /*1fb0*/  VIADD R27, R27, 0x1 ;  /* 0x000000011b1b7836 */ /* 0x000fe40000000000 */
[----:B------:R-:W-:Y:S02]  /*1fc0*/  IMAD.X R26, R15, 0x1, R23, P3 ;  /* 0x000000010f1a7824 */ /* 0x000fe400018e0617 */
[----:B------:R1:W-:Y:S01]  /*1fd0*/  STL [R14], R29 ;  /* 0x0000001d0e007387 */ /* 0x0003e20000100800 */
[----:B------:R-:W-:-:S13]  /*1fe0*/  ISETP.NE.AND P2, PT, R27, 0x6, PT ;  /* 0x000000061b00780c */ /* 0x000fda0003f45270 */
[----:B-1----:R-:W-:Y:S05]  /*1ff0*/  @P2 BRA `(.L_x_12) ;  /* 0xfffffffc00d42947 */ /* 0x002fea000383ffff */
[----:B------:R1:W-:Y:S04]  /*2000*/  STL [R1+0x18], R26 ;  /* 0x0000181a01007387 */ /* 0x0003e80000100800 */
[----:B------:R-:W2:Y:S04]  /*2010*/  LDL R15, [UR51+0x14] ;  /* 0x00001433ff0f7983 */ /* 0x000ea80008100800 */
[----:B------:R-:W2:Y:S01]  /*2020*/  LDL R20, [UR51+0x18] ;  /* 0x00001833ff147983 */ /* 0x000ea20008100800 */
[----:B------:R-:W-:Y:S01]  /*2030*/  UMOV UR42, 0x54442d19 ;  /* 0x54442d19002a7882 */ /* 0x000fe20000000000 */
[----:B------:R-:W-:Y:S01]  /*2040*/  UMOV UR43, 0x3bf921fb ;  /* 0x3bf921fb002b7882 */ /* 0x000fe20000000000 */
[C-C-:B--2---:R-:W-:Y:S01]  /*2050*/  SHF.L.W.U32.HI R23, R15.reuse, 0x2, R20.reuse ;  /* 0x000000020f177819 */ /* 0x144fe20000010e14 */
[----:B------:R-:W-:Y:S01]  /*2060*/  IMAD.SHL.U32 R15, R15, 0x4, RZ ;  /* 0x000000040f0f7824 */ /* 0x000fe200078e00ff */
[----:B------:R-:W-:-:S02]  /*2070*/  SHF.R.U32.HI R20, RZ, 0x1e, R20 ;  /* 0x0000001eff147819 */ /* 0x000fc40000011614 */
[----:B------:R-:W-:Y:S02]  /*2080*/  SHF.R.S32.HI R24, RZ, 0x1f, R23 ;  /* 0x0000001fff187819 */ /* 0x000fe40000011417 */
[C---:B------:R-:W-:Y:S02]  /*2090*/  ISETP.GE.AND P2, PT, R23.reuse, RZ, PT ;  /* 0x000000ff1700720c */ /* 0x040fe40003f46270 */
[C---:B------:R-:W-:Y:S02]  /*20a0*/  LOP3.LUT R14, R24.reuse, R15, RZ, 0x3c, !PT ;  /* 0x0000000f180e7212 */ /* 0x040fe400078e3cff */
[----:B------:R-:W-:Y:S02]  /*20b0*/  LOP3.LUT R15, R24, R23, RZ, 0x3c, !PT ;  /* 0x00000017180f7212 */ /* 0x000fe400078e3cff */
[----:B------:R-:W-:-:S04]  /*20c0*/  LEA.HI R23, R23, R20, RZ, 0x1 ;  /* 0x0000001417177211 */ /* 0x000fc800078f08ff */
[----:B------:R-:W2:Y:S02]  /*20d0*/  I2F.F64.S64 R14, R14 ;  /* 0x0000000e000e7312 */ /* 0x000ea40000301c00 */
[----:B--2---:R-:W-:-:S10]  /*20e0*/  DMUL R24, R14, UR42 ;  /* 0x0000002a0e187c28 */ /* 0x004fd40008000000 */
[----:B------:R-:W2:Y:S02]  /*20f0*/  F2F.F32.F64 R24, R24 ;  /* 0x0000001800187310 */ /* 0x000ea40000301000 */
[----:B-12---:R-:W-:-:S07]  /*2100*/  FSEL R20, -R24, R24, !P2 ;  /* 0x0000001818147208 */ /* 0x006fce0005000100 */
.L_x_11:
[----:B------:R-:W-:Y:S01]  /*2110*/  UIMAD UR42, UR5, 0x5, URZ ;  /* 0x00000005052a78a4 */ /* 0x000fe2000f8e02ff */
[----:B------:R-:W-:Y:S01]  /*2120*/  FMUL R25, R20, R20 ;  /* 0x0000001414197220 */ /* 0x000fe20000400000 */
[C---:B------:R-:W-:Y:S01]  /*2130*/  LOP3.LUT R24, R23.reuse, 0x1, RZ, 0xc0, !PT ;  /* 0x0000000117187812 */ /* 0x040fe200078ec0ff */
[----:B------:R-:W-:Y:S02]  /*2140*/  VIADD R23, R23, 0x1 ;  /* 0x0000000117177836 */ /* 0x000fe40000000000 */
[----:B------:R-:W-:Y:S01]  /*2150*/  FFMA R26, R25, R12, -0.0013887860113754868507 ;  /* 0xbab607ed191a7423 */ /* 0x000fe2000000000c */
[----:B------:R-:W-:Y:S02]  /*2160*/  ISETP.NE.U32.AND P3, PT, R24, 0x1, PT ;  /* 0x000000011800780c */ /* 0x000fe40003f65070 */
[----:B------:R-:W-:Y:S01]  /*2170*/  LOP3.LUT P2, RZ, R23, 0x2, RZ, 0xc0, !PT ;  /* 0x0000000217ff7812 */ /* 0x000fe2000784c0ff */
[----:B------:R-:W1:Y:S01]  /*2180*/  I2F.F64.U32 R14, UR42 ;  /* 0x0000002a000e7d12 */ /* 0x000e620008201800 */
[----:B------:R-:W-:-:S02]  /*2190*/  FSEL R26, R26, -0.00019574658654164522886, P3 ;  /* 0xb94d41531a1a7808 */ /* 0x000fc40001800000 */
[----:B------:R-:W-:Y:S02]  /*21a0*/  FSEL R24, R13, 0.041666727513074874878, !P3 ;  /* 0x3d2aaabb0d187808 */ /* 0x000fe40005800000 */
[----:B------:R-:W-:-:S03]  /*21b0*/  FSEL R23, -R18, -0.4999999701976776123, !P3 ;  /* 0xbeffffff12177808 */ /* 0x000fc60005800100 */
[----:B------:R-:W-:-:S04]  /*21c0*/  FFMA R24, R25, R26, R24 ;  /* 0x0000001a19187223 */ /* 0x000fc80000000018 */
[----:B------:R-:W-:Y:S01]  /*21d0*/  FFMA R23, R25, R24, R23 ;  /* 0x0000001819177223 */ /* 0x000fe20000000017 */
[----:B-1----:R-:W-:-:S08]  /*21e0*/  DMUL R14, R14, UR40 ;  /* 0x000000280e0e7c28 */ /* 0x002fd00008000000 */
[----:B------:R-:W-:-:S10]  /*21f0*/  DMUL R14, R14, 0.0625 ;  /* 0x3fb000000e0e7828 */ /* 0x000fd40000000000 */
[----:B------:R1:W2:Y:S02]  /*2200*/  F2F.F32.F64 R15, R14 ;  /* 0x0000000e000f7310 */ /* 0x0002a40000301000 */
[----:B-1----:R-:W-:Y:S02]  /*2210*/  FSEL R14, R20, 1, !P3 ;  /* 0x3f800000140e7808 */ /* 0x002fe40005800000 */
[----:B--2---:R-:W-:-:S03]  /*2220*/  FSETP.GE.AND P4, PT, |R15|, 105615, PT ;  /* 0x47ce47800f00780b */ /* 0x004fc60003f86200 */
[----:B------:R-:W-:-:S04]  /*2230*/  FFMA R25, R25, R14, RZ ;  /* 0x0000000e19197223 */ /* 0x000fc800000000ff */
[----:B------:R-:W-:Y:S01]  /*2240*/  FFMA R23, R25, R23, R14 ;  /* 0x0000001719177223 */ /* 0x000fe2000000000e */
[----:B------:R-:W-:-:S03]  /*2250*/  FMUL R25, RZ, R15 ;  /* 0x0000000fff197220 */ /* 0x000fc60000400000 */
[----:B------:R-:W-:Y:S02]  /*2260*/  @P2 FADD R23, RZ, -R23 ;  /* 0x80000017ff172221 */ /* 0x000fe40000000000 */
[----:B------:R-:W-:Y:S01]  /*2270*/  VOTEU.ANY UP0, P4 ;  /* 0x0000000000ff7886 */ /* 0x000fe20002000100 */
[----:B------:R-:W-:Y:S01]  /*2280*/  PLOP3.LUT P3, PT, PT, PT, UP0, 0x80, 0x8 ;  /* 0x000000000008781c */ /* 0x000fe20003f6f008 */
[----:B------:R-:W-:Y:S01]  /*2290*/  USEL UR42, UR28, URZ, !UP0 ;  /* 0x000000ff1c2a7287 */ /* 0x000fe2000c000000 */
[----:B0-----:R-:W-:Y:S02]  /*22a0*/  FMUL R16, R16, R23 ;  /* 0x0000001710107220 */ /* 0x001fe40000400000 */
[----:B------:R-:W-:Y:S02]  /*22b0*/  FSETP.EQ.OR P2, PT, |R15|, +INF , !P3 ;  /* 0x7f8000000f00780b */ /* 0x000fe40005f42600 */
[----:B------:R-:W-:Y:S01]  /*22c0*/  FSEL R20, R4, R25, !P3 ;  /* 0x0000001904147208 */ /* 0x000fe20005800000 */
[----:B------:R-:W-:-:S10]  /*22d0*/  IMAD.U32 R23, RZ, RZ, UR42 ;  /* 0x0000002aff177e24 */ /* 0x000fd4000f8e00ff */
[----:B------:R-:W-:Y:S05]  /*22e0*/  @P2 BRA `(.L_x_13) ;  /* 0x0000000000882947 */ /* 0x000fea0003800000 */
[----:B------:R-:W-:Y:S01]  /*22f0*/  CS2R R26, SRZ ;  /* 0x00000000001a7805 */ /* 0x000fe2000001ff00 */
[----:B------:R-:W-:-:S07]  /*2300*/  IMAD.MOV.U32 R23, RZ, RZ, RZ ;  /* 0x000000ffff177224 */ /* 0x000fce00078e00ff */
.L_x_14:
[----:B------:R-:W0:Y:S02]  /*2310*/  LDC.64 R14, c[0x4][RZ] ;  /* 0x01000000ff0e7b82 */ /* 0x000e240000000a00 */
[----:B0-----:R-:W-:-:S05]  /*2320*/  IMAD.WIDE.U32 R24, R27, 0x4, R14 ;  /* 0x000000041b187825 */ /* 0x001fca00078e000e */
        /* <DEDUP_REMOVED lines=8> */
[----:B0-----:R-:W-:Y:S05]  /*23b0*/  @P2 BRA `(.L_x_14) ;  /* 0xfffffffc00d42947 */ /* 0x001fea000383ffff */
        /* <DEDUP_REMOVED lines=9> */
[C-C-:B------:R-:W-:Y:S01]  /*2450*/  SHF.L.W.U32.HI R23, R15.reuse, 0x2, R20.reuse ;  /* 0x000000020f177819 */ /* 0x140fe20000010e14 */
[----:B------:R-:W-:Y:S01]  /*2460*/  IMAD.SHL.U32 R15, R15, 0x4, RZ ;  /* 0x000000040f0f7824 */ /* 0x000fe200078e00ff */
[----:B------:R-:W-:Y:S02]  /*2470*/  SHF.R.U32.HI R20, RZ, 0x1e, R20 ;  /* 0x0000001eff147819 */ /* 0x000fe40000011614 */
[----:B------:R-:W-:Y:S02]  /*2480*/  SHF.R.S32.HI R24, RZ, 0x1f, R23 ;  /* 0x0000001fff187819 */ /* 0x000fe40000011417 */
[----:B------:R-:W-:Y:S02]  /*2490*/  ISETP.GE.AND P2, PT, R23, RZ, PT ;  /* 0x000000ff1700720c */ /* 0x000fe40003f46270 */
[C---:B------:R-:W-:Y:S02]  /*24a0*/  LOP3.LUT R14, R24.reuse, R15, RZ, 0x3c, !PT ;  /* 0x0000000f180e7212 */ /* 0x040fe400078e3cff */
[----:B------:R-:W-:-:S02]  /*24b0*/  LOP3.LUT R15, R24, R23, RZ, 0x3c, !PT ;  /* 0x00000017180f7212 */ /* 0x000fc400078e3cff */
[----:B------:R-:W-:-:S04]  /*24c0*/  LEA.HI R23, R23, R20, RZ, 0x1 ;  /* 0x0000001417177211 */ /* 0x000fc800078f08ff */
[----:B------:R-:W1:Y:S02]  /*24d0*/  I2F.F64.S64 R14, R14 ;  /* 0x0000000e000e7312 */ /* 0x000e640000301c00 */
[----:B-1----:R-:W-:-:S10]  /*24e0*/  DMUL R24, R14, UR42 ;  /* 0x0000002a0e187c28 */ /* 0x002fd40008000000 */
[----:B------:R-:W1:Y:S02]  /*24f0*/  F2F.F32.F64 R24, R24 ;  /* 0x0000001800187310 */ /* 0x000e640000301000 */
[----:B01----:R-:W-:-:S07]  /*2500*/  FSEL R20, -R24, R24, !P2 ;  /* 0x0000001818147208 */ /* 0x003fce0005000100 */
.L_x_13:
[----:B------:R-:W-:Y:S01]  /*2510*/  FMUL R15, R20, R20 ;  /* 0x00000014140f7220 */ /* 0x000fe20000400000 */
[C---:B------:R-:W-:Y:S01]  /*2520*/  LOP3.LUT R24, R23.reuse, 0x1, RZ, 0xc0, !PT ;  /* 0x0000000117187812 */ /* 0x040fe200078ec0ff */
[----:B------:R-:W-:Y:S01]  /*2530*/  VIADD R23, R23, 0x1 ;  /* 0x0000000117177836 */ /* 0x000fe20000000000 */
[----:B------:R-:W-:Y:S01]  /*2540*/  ULEA UR42, UR6, UR50, 0x5 ;  /* 0x00000032062a7291 */ /* 0x000fe2000f8e28ff */
[----:B------:R-:W-:Y:S01]  /*2550*/  FFMA R14, R15, R12, -0.0013887860113754868507 ;  /* 0xbab607ed0f0e7423 */ /* 0x000fe2000000000c */
[----:B------:R-:W-:Y:S01]  /*2560*/  ISETP.NE.U32.AND P2, PT, R24, 0x1, PT ;  /* 0x000000011800780c */ /* 0x000fe20003f45070 */
[----:B------:R-:W-:Y:S01]  /*2570*/  IMAD.MOV.U32 R25, RZ, RZ, R22 ;  /* 0x000000ffff197224 */ /* 0x000fe200078e0016 */
[----:B------:R-:W-:Y:S02]  /*2580*/  LOP3.LUT P3, RZ, R23, 0x2, RZ, 0xc0, !PT ;  /* 0x0000000217ff7812 */ /* 0x000fe4000786c0ff */
[----:B------:R-:W-:Y:S02]  /*2590*/  FSEL R14, R14, -0.00019574658654164522886, P2 ;  /* 0xb94d41530e0e7808 */ /* 0x000fe40001000000 */
[----:B------:R-:W-:Y:S01]  /*25a0*/  FSEL R26, R13, 0.041666727513074874878, !P2 ;  /* 0x3d2aaabb0d1a7808 */ /* 0x000fe20005000000 */
[----:B------:R-:W0:Y:S01]  /*25b0*/  LDS R24, [UR42+0xc] ;  /* 0x00000c2aff187984 */ /* 0x000e220008000800 */
[----:B------:R-:W-:-:S03]  /*25c0*/  FSEL R23, -R18, -0.4999999701976776123, !P2 ;  /* 0xbeffffff12177808 */ /* 0x000fc60005000100 */
[C---:B------:R-:W-:Y:S01]  /*25d0*/  FFMA R26, R15.reuse, R14, R26 ;  /* 0x0000000e0f1a7223 */ /* 0x040fe2000000001a */
[----:B------:R-:W-:Y:S02]  /*25e0*/  FSEL R14, R20, 1, !P2 ;  /* 0x3f800000140e7808 */ /* 0x000fe40005000000 */
[----:B------:R-:W-:Y:S01]  /*25f0*/  ISETP.NE.AND P2, PT, RZ, UR4, PT ;  /* 0x00000004ff007c0c */ /* 0x000fe2000bf45270 */
[C---:B------:R-:W-:Y:S02]  /*2600*/  FFMA R23, R15.reuse, R26, R23 ;  /* 0x0000001a0f177223 */ /* 0x040fe40000000017 */
[----:B------:R-:W-:-:S04]  /*2610*/  FFMA R15, R15, R14, RZ ;  /* 0x0000000e0f0f7223 */ /* 0x000fc800000000ff */
[----:B------:R-:W-:Y:S01]  /*2620*/  FFMA R15, R15, R23, R14 ;  /* 0x000000170f0f7223 */ /* 0x000fe2000000000e */
[----:B------:R-:W-:-:S03]  /*2630*/  FSEL R23, R19, 0.5, !P2 ;  /* 0x3f00000013177808 */ /* 0x000fc60005000000 */
[----:B------:R-:W-:Y:S01]  /*2640*/  @P3 FADD R15, RZ, -R15 ;  /* 0x8000000fff0f3221 */ /* 0x000fe20000000000 */
[----:B------:R-:W-:-:S03]  /*2650*/  ISETP.NE.AND P3, PT, RZ, UR5, PT ;  /* 0x00000005ff007c0c */ /* 0x000fc6000bf65270 */
[----:B------:R-:W-:Y:S01]  /*2660*/  FMUL R16, R16, R15 ;  /* 0x0000000f10107220 */ /* 0x000fe20000400000 */
[----:B------:R-:W-:-:S03]  /*2670*/  FSEL R20, R19, 0.5, !P3 ;  /* 0x3f00000013147808 */ /* 0x000fc60005800000 */
[----:B------:R-:W-:Y:S01]  /*2680*/  FMUL R16, R23, R16 ;  /* 0x0000001017107220 */ /* 0x000fe20000400000 */
[----:B------:R-:W-:-:S03]  /*2690*/  IMAD.MOV.U32 R23, RZ, RZ, R21 ;  /* 0x000000ffff177224 */ /* 0x000fc600078e0015 */
[----:B------:R-:W-:Y:S01]  /*26a0*/  FFMA R20, R20, R16, R17 ;  /* 0x0000001014147223 */ /* 0x000fe20000000011 */
[----:B------:R-:W-:Y:S06]  /*26b0*/  @P1 BRA `(.L_x_15) ;  /* 0x00000000007c1947 */ /* 0x000fec0003800000 */
[----:B------:R-:W-:Y:S02]  /*26c0*/  IMAD.MOV.U32 R26, RZ, RZ, RZ ;  /* 0x000000ffff1a7224 */ /* 0x000fe400078e00ff */
[----:B------:R-:W-:Y:S02]  /*26d0*/  IMAD.MOV.U32 R23, RZ, RZ, RZ ;  /* 0x000000ffff177224 */ /* 0x000fe400078e00ff */
[----:B------:R-:W-:-:S07]  /*26e0*/  IMAD.MOV.U32 R25, RZ, RZ, RZ ;  /* 0x000000ffff197224 */ /* 0x000fce00078e00ff */
.L_x_16:
        /* <DEDUP_REMOVED lines=18> */
[----:B-1----:R-:W-:-:S02]  /*2810*/  SHF.R.U32.HI R26, RZ, 0x1e, R23 ;  /* 0x0000001eff1a7819 */ /* 0x002fc40000011617 */
[----:B------:R-:W-:Y:S02]  /*2820*/  SHF.R.S32.HI R15, RZ, 0x1f, R25 ;  /* 0x0000001fff0f7819 */ /* 0x000fe40000011419 */
[----:B------:R-:W-:Y:S02]  /*2830*/  ISETP.GE.AND P2, PT, R25, RZ, PT ;  /* 0x000000ff1900720c */ /* 0x000fe40003f46270 */
[C---:B------:R-:W-:Y:S02]  /*2840*/  LOP3.LUT R14, R15.reuse, R14, RZ, 0x3c, !PT ;  /* 0x0000000e0f0e7212 */ /* 0x040fe400078e3cff */
[----:B------:R-:W-:Y:S02]  /*2850*/  LOP3.LUT R15, R15, R25, RZ, 0x3c, !PT ;  /* 0x000000190f0f7212 */ /* 0x000fe400078e3cff */
[----:B------:R-:W-:-:S04]  /*2860*/  LEA.HI R25, R25, R26, RZ, 0x1 ;  /* 0x0000001a19197211 */ /* 0x000fc800078f08ff */
[----:B------:R-:W1:Y:S02]  /*2870*/  I2F.F64.S64 R14, R14 ;  /* 0x0000000e000e7312 */ /* 0x000e640000301c00 */
[----:B-1----:R-:W-:-:S10]  /*2880*/  DMUL R16, R14, UR42 ;  /* 0x0000002a0e107c28 */ /* 0x002fd40008000000 */
[----:B------:R-:W1:Y:S02]  /*2890*/  F2F.F32.F64 R16, R16 ;  /* 0x0000001000107310 */ /* 0x000e640000301000 */
[----:B-1----:R-:W-:-:S07]  /*28a0*/  FSEL R23, -R16, R16, !P2 ;  /* 0x0000001010177208 */ /* 0x002fce0005000100 */
.L_x_15:
        /* <DEDUP_REMOVED lines=29> */
.L_x_18:
        /* <DEDUP_REMOVED lines=19> */
[----:B---3--:R-:W-:Y:S02]  /*2bb0*/  @P2 SHF.L.W.U32.HI R14, R15, UR21, R14 ;  /* 0x000000150f0e2c19 */ /* 0x008fe40008010e0e */
[--C-:B0-----:R-:W-:Y:S02]  /*2bc0*/  SHF.R.U32.HI R26, RZ, 0x1e, R23.reuse ;  /* 0x0000001eff1a7819 */ /* 0x101fe40000011617 */
[C---:B------:R-:W-:Y:S01]  /*2bd0*/  SHF.L.W.U32.HI R25, R14.reuse, 0x2, R23 ;  /* 0x000000020e197819 */ /* 0x040fe20000010e17 */
[----:B------:R-:W-:-:S03]  /*2be0*/  IMAD.SHL.U32 R14, R14, 0x4, RZ ;  /* 0x000000040e0e7824 */ /* 0x000fc600078e00ff */
[----:B------:R-:W-:Y:S02]  /*2bf0*/  SHF.R.S32.HI R15, RZ, 0x1f, R25 ;  /* 0x0000001fff0f7819 */ /* 0x000fe40000011419 */
[----:B------:R-:W-:Y:S02]  /*2c00*/  ISETP.GE.AND P2, PT, R25, RZ, PT ;  /* 0x000000ff1900720c */ /* 0x000fe40003f46270 */
[C---:B------:R-:W-:Y:S02]  /*2c10*/  LOP3.LUT R14, R15.reuse, R14, RZ, 0x3c, !PT ;  /* 0x0000000e0f0e7212 */ /* 0x040fe400078e3cff */
[----:B------:R-:W-:Y:S02]  /*2c20*/  LOP3.LUT R15, R15, R25, RZ, 0x3c, !PT ;  /* 0x000000190f0f7212 */ /* 0x000fe400078e3cff */
[----:B------:R-:W-:-:S04]  /*2c30*/  LEA.HI R23, R25, R26, RZ, 0x1 ;  /* 0x0000001a19177211 */ /* 0x000fc800078f08ff */
[----:B------:R-:W0:Y:S02]  /*2c40*/  I2F.F64.S64 R14, R14 ;  /* 0x0000000e000e7312 */ /* 0x000e240000301c00 */
[----:B0-----:R-:W-:-:S10]  /*2c50*/  DMUL R16, R14, UR42 ;  /* 0x0000002a0e107c28 */ /* 0x001fd40008000000 */
[----:B------:R-:W0:Y:S02]  /*2c60*/  F2F.F32.F64 R16, R16 ;  /* 0x0000001000107310 */ /* 0x000e240000301000 */
[----:B0-----:R-:W-:-:S07]  /*2c70*/  FSEL R25, -R16, R16, !P2 ;  /* 0x0000001010197208 */ /* 0x001fce0005000100 */
.L_x_17:
        /* <DEDUP_REMOVED lines=11> */
[----:B------:R-:W-:Y:S01]  /*2d30*/  FFMA R16, R15, R16, R26 ;  /* 0x000000100f107223 */ /* 0x000fe2000000001a */
[----:B------:R-:W-:Y:S01]  /*2d40*/  FSEL R14, R25, 1, !P2 ;  /* 0x3f800000190e7808 */ /* 0x000fe20005000000 */
[----:B------:R-:W-:Y:S01]  /*2d50*/  IMAD.MOV.U32 R25, RZ, RZ, R22 ;  /* 0x000000ffff197224 */ /* 0x000fe200078e0016 */
[----:B------:R-:W-:Y:S01]  /*2d60*/  ISETP.NE.AND P2, PT, RZ, UR4, PT ;  /* 0x00000004ff007c0c */ /* 0x000fe2000bf45270 */
[----:B------:R-:W-:-:S02]  /*2d70*/  FFMA R16, R15, R16, R17 ;  /* 0x000000100f107223 */ /* 0x000fc40000000011 */
        /* <DEDUP_REMOVED lines=11> */
[----:B------:R-:W-:Y:S01]  /*2e30*/  CS2R R26, SRZ ;  /* 0x00000000001a7805 */ /* 0x000fe2000001ff00 */
[----:B------:R-:W-:-:S07]  /*2e40*/  IMAD.MOV.U32 R25, RZ, RZ, RZ ;  /* 0x000000ffff197224 */ /* 0x000fce00078e00ff */
.L_x_20:
        /* <DEDUP_REMOVED lines=28> */
.L_x_19:
        /* <DEDUP_REMOVED lines=26> */
[----:B------:R-:W-:Y:S01]  /*31b0*/  CS2R R26, SRZ ;  /* 0x00000000001a7805 */ /* 0x000fe2000001ff00 */
[----:B------:R-:W-:-:S07]  /*31c0*/  IMAD.MOV.U32 R25, RZ, RZ, RZ ;  /* 0x000000ffff197224 */ /* 0x000fce00078e00ff */
.L_x_22:
        /* <DEDUP_REMOVED lines=32> */
.L_x_21:
        /* <DEDUP_REMOVED lines=14> */
[C---:B------:R-:W-:Y:S01]  /*34b0*/  FFMA R17, R15.reuse, R26, R17 ;  /* 0x0000001a0f117223 */ /* 0x040fe20000000011 */
[----:B------:R-:W-:Y:S02]  /*34c0*/  IMAD.MOV.U32 R26, RZ, RZ, R22 ;  /* 0x000000ffff1a7224 */ /* 0x000fe400078e0016 */
[----:B------:R-:W-:Y:S01]  /*34d0*/  FFMA R15, R15, R14, RZ ;  /* 0x0000000e0f0f7223 */ /* 0x000fe200000000ff */
[----:B------:R-:W-:-:S03]  /*34e0*/  FSEL R24, R19, 0.5, !P2 ;  /* 0x3f00000013187808 */ /* 0x000fc60005000000 */
[----:B------:R-:W-:Y:S01]  /*34f0*/  FFMA R14, R15, R17, R14 ;  /* 0x000000110f0e7223 */ /* 0x000fe2000000000e */
[----:B------:R-:W-:-:S03]  /*3500*/  IMAD.MOV.U32 R17, RZ, RZ, R21 ;  /* 0x000000ffff117224 */ /* 0x000fc600078e0015 */
[----:B------:R-:W-:Y:S01]  /*3510*/  @P3 FADD R14, RZ, -R14 ;  /* 0x8000000eff0e3221 */ /* 0x000fe20000000000 */
[----:B------:R-:W-:-:S03]  /*3520*/  ISETP.NE.AND P3, PT, RZ, UR5, PT ;  /* 0x00000005ff007c0c */ /* 0x000fc6000bf65270 */
[----:B------:R-:W-:Y:S01]  /*3530*/  FMUL R23, R23, R14 ;  /* 0x0000000e17177220 */ /* 0x000fe20000400000 */
[----:B------:R-:W-:-:S03]  /*3540*/  FSEL R15, R19, 0.5, !P3 ;  /* 0x3f000000130f7808 */ /* 0x000fc60005800000 */
[----:B------:R-:W-:-:S04]  /*3550*/  FMUL R23, R24, R23 ;  /* 0x0000001718177220 */ /* 0x000fc80000400000 */
[----:B------:R-:W-:Y:S01]  /*3560*/  FFMA R20, R15, R23, R20 ;  /* 0x000000170f147223 */ /* 0x000fe20000000014 */
[----:B------:R-:W-:Y:S06]  /*3570*/  @P1 BRA `(.L_x_23) ;  /* 0x00000000007c1947 */ /* 0x000fec0003800000 */
[----:B------:R-:W-:Y:S02]  /*3580*/  IMAD.MOV.U32 R26, RZ, RZ, RZ ;  /* 0x000000ffff1a7224 */ /* 0x000fe400078e00ff */
[----:B------:R-:W-:Y:S02]  /*3590*/  IMAD.MOV.U32 R17, RZ, RZ, RZ ;  /* 0x000000ffff117224 */ /* 0x000fe400078e00ff */
[----:B------:R-:W-:-:S07]  /*35a0*/  IMAD.MOV.U32 R23, RZ, RZ, RZ ;  /* 0x000000ffff177224 */ /* 0x000fce00078e00ff */
.L_x_24:
        /* <DEDUP_REMOVED lines=28> */
.L_x_23:
[----:B------:R-:W-:Y:S01]  /*3770*/  UIMAD UR42, UR5, 0xb, URZ ;  /* 0x0000000b052a78a4 */ /* 0x000fe2000f8e02ff */
[C---:B------:R-:W-:Y:S01]  /*3780*/  LOP3.LUT R23, R26.reuse, 0x1, RZ, 0xc0, !PT ;  /* 0x000000011a177812 */ /* 0x040fe200078ec0ff */
[----:B------:R-:W-:Y:S02]  /*3790*/  IMAD.U32 R25, RZ, RZ, UR15 ;  /* 0x0000000fff197e24 */ /* 0x000fe4000f8e00ff */
[----:B------:R-:W-:Y:S01]  /*37a0*/  VIADD R24, R26, 0x1 ;  /* 0x000000011a187836 */ /* 0x000fe20000000000 */
[----:B------:R-:W-:Y:S01]  /*37b0*/  ISETP.NE.U32.AND P3, PT, R23, 0x1, PT ;  /* 0x000000011700780c */ /* 0x000fe20003f65070 */
[----:B------:R-:W-:Y:S01]  /*37c0*/  FMUL R23, R17, R17 ;  /* 0x0000001111177220 */ /* 0x000fe20000400000 */
[----:B------:R-:W-:Y:S02]  /*37d0*/  FSETP.GE.AND P4, PT, |R25|, 105615, PT ;  /* 0x47ce47801900780b */ /* 0x000fe40003f86200 */
[----:B------:R-:W1:Y:S01]  /*37e0*/  I2F.F64.U32 R14, UR42 ;  /* 0x0000002a000e7d12 */ /* 0x000e620008201800 */
[----:B------:R-:W-:Y:S01]  /*37f0*/  LOP3.LUT P2, RZ, R24, 0x2, RZ, 0xc0, !PT ;  /* 0x0000000218ff7812 */ /* 0x000fe2000784c0ff */
[----:B------:R-:W-:Y:S01]  /*3800*/  FFMA R24, R23, R12, -0.0013887860113754868507 ;  /* 0xbab607ed17187423 */ /* 0x000fe2000000000c */
[----:B------:R-:W-:-:S02]  /*3810*/  FSEL R26, R13, 0.041666727513074874878, !P3 ;  /* 0x3d2aaabb0d1a7808 */ /* 0x000fc40005800000 */
[----:B------:R-:W-:Y:S02]  /*3820*/  FSEL R25, -R18, -0.4999999701976776123, !P3 ;  /* 0xbeffffff12197808 */ /* 0x000fe40005800100 */
[----:B------:R-:W-:Y:S02]  /*3830*/  FSEL R24, R24, -0.00019574658654164522886, P3 ;  /* 0xb94d415318187808 */ /* 0x000fe40001800000 */
[----:B------:R-:W-:Y:S02]  /*3840*/  FSEL R17, R17, 1, !P3 ;  /* 0x3f80000011117808 */ /* 0x000fe40005800000 */
[----:B------:R-:W-:Y:S01]  /*3850*/  VOTEU.ANY UP0, P4 ;  /* 0x0000000000ff7886 */ /* 0x000fe20002000100 */
[C---:B------:R-:W-:Y:S01]  /*3860*/  FFMA R24, R23.reuse, R24, R26 ;  /* 0x0000001817187223 */ /* 0x040fe2000000001a */
[----:B------:R-:W-:Y:S01]  /*3870*/  IMAD.U32 R26, RZ, RZ, UR15 ;  /* 0x0000000fff1a7e24 */ /* 0x000fe2000f8e00ff */
[----:B------:R-:W-:Y:S01]  /*3880*/  PLOP3.LUT P4, PT, PT, PT, UP0, 0x80, 0x8 ;  /* 0x000000000008781c */ /* 0x000fe20003f8f008 */
[----:B-1----:R-:W-:Y:S01]  /*3890*/  DMUL R14, R14, UR40 ;  /* 0x000000280e0e7c28 */ /* 0x002fe20008000000 */
[C---:B------:R-:W-:Y:S01]  /*38a0*/  FFMA R25, R23.reuse, R24, R25 ;  /* 0x0000001817197223 */ /* 0x040fe20000000019 */
[----:B------:R-:W-:Y:S01]  /*38b0*/  FFMA R24, R23, R17, RZ ;  /* 0x0000001117187223 */ /* 0x000fe200000000ff */
[----:B------:R-:W-:Y:S01]  /*38c0*/  FSETP.EQ.OR P3, PT, |R26|, +INF , !P4 ;  /* 0x7f8000001a00780b */ /* 0x000fe20006762600 */
[----:B------:R-:W-:-:S02]  /*38d0*/  USEL UR42, UR33, URZ, !UP0 ;  /* 0x000000ff212a7287 */ /* 0x000fc4000c000000 */
[----:B------:R-:W-:Y:S02]  /*38e0*/  FFMA R17, R24, R25, R17 ;  /* 0x0000001918117223 */ /* 0x000fe40000000011 */
[----:B------:R-:W-:Y:S02]  /*38f0*/  DMUL R14, R14, 0.0625 ;  /* 0x3fb000000e0e7828 */ /* 0x000fe40000000000 */
[----:B------:R-:W-:Y:S01]  /*3900*/  @P2 FADD R17, RZ, -R17 ;  /* 0x80000011ff112221 */ /* 0x000fe20000000000 */
[----:B------:R-:W-:-:S03]  /*3910*/  IMAD.U32 R25, RZ, RZ, UR42 ;  /* 0x0000002aff197e24 */ /* 0x000fc6000f8e00ff */
[----:B0-----:R-:W-:-:S04]  /*3920*/  FMUL R23, R16, R17 ;  /* 0x0000001110177220 */ /* 0x001fc80000400000 */
[----:B------:R-:W0:Y:S02]  /*3930*/  F2F.F32.F64 R14, R14 ;  /* 0x0000000e000e7310 */ /* 0x000e240000301000 */
[----:B0-----:R-:W-:-:S05]  /*3940*/  FMUL R14, RZ, R14 ;  /* 0x0000000eff0e7220 */ /* 0x001fca0000400000 */
[----:B------:R-:W-:Y:S01]  /*3950*/  FSEL R24, R7, R14, !P4 ;  /* 0x0000000e07187208 */ /* 0x000fe20006000000 */
[----:B------:R-:W-:Y:S06]  /*3960*/  @P3 BRA `(.L_x_25) ;  /* 0x0000000000883947 */ /* 0x000fec0003800000 */
[----:B------:R-:W-:Y:S01]  /*3970*/  CS2R R26, SRZ ;  /* 0x00000000001a7805 */ /* 0x000fe2000001ff00 */
[----:B------:R-:W-:-:S07]  /*3980*/  IMAD.MOV.U32 R25, RZ, RZ, RZ ;  /* 0x000000ffff197224 */ /* 0x000fce00078e00ff */
.L_x_26:
        /* <DEDUP_REMOVED lines=32> */
.L_x_25:
        /* <DEDUP_REMOVED lines=27> */
[----:B------:R-:W-:Y:S02]  /*3d40*/  IMAD.MOV.U32 R26, RZ, RZ, RZ ;  /* 0x000000ffff1a7224 */ /* 0x000fe400078e00ff */
[----:B------:R-:W-:Y:S02]  /*3d50*/  IMAD.MOV.U32 R17, RZ, RZ, RZ ;  /* 0x000000ffff117224 */ /* 0x000fe400078e00ff */
[----:B------:R-:W-:-:S07]  /*3d60*/  IMAD.MOV.U32 R23, RZ, RZ, RZ ;  /* 0x000000ffff177224 */ /* 0x000fce00078e00ff */
.L_x_28:
        /* <DEDUP_REMOVED lines=28> */
.L_x_27:
        /* <DEDUP_REMOVED lines=30> */
[----:B------:R-:W-:Y:S02]  /*4110*/  IMAD.MOV.U32 R26, RZ, RZ, RZ ;  /* 0x000000ffff1a7224 */ /* 0x000fe400078e00ff */
[----:B------:R-:W-:Y:S02]  /*4120*/  IMAD.MOV.U32 R23, RZ, RZ, RZ ;  /* 0x000000ffff177224 */ /* 0x000fe400078e00ff */
[----:B------:R-:W-:-:S07]  /*4130*/  IMAD.MOV.U32 R25, RZ, RZ, RZ ;  /* 0x000000ffff197224 */ /* 0x000fce00078e00ff */
.L_x_30:
        /* <DEDUP_REMOVED lines=32> */
.L_x_29:
        /* <DEDUP_REMOVED lines=12> */
[----:B------:R-:W-:Y:S02]  /*4400*/  FSEL R14, R25, 1, !P2 ;  /* 0x3f800000190e7808 */ /* 0x000fe40005000000 */
        /* <DEDUP_REMOVED lines=15> */
.L_x_32:
        /* <DEDUP_REMOVED lines=12> */
[----:B------:R-:W1:Y:S04]  /*45c0*/  LDL R14, [UR51+0x14] ;  /* 0x00001433ff0e7983 */ /* 0x000e680008100800 */
[----:B------:R-:W1:Y:S01]  /*45d0*/  LDL R21, [UR51+0x18] ;  /* 0x00001833ff157983 */ /* 0x000e620008100800 */
[----:B------:R-:W-:Y:S01]  /*45e0*/  UMOV UR42, 0x54442d19 ;  /* 0x54442d19002a7882 */ /* 0x000fe20000000000 */
[----:B------:R-:W-:Y:S01]  /*45f0*/  UMOV UR43, 0x3bf921fb ;  /* 0x3bf921fb002b7882 */ /* 0x000fe20000000000 */
[C-C-:B-1----:R-:W-:Y:S01]  /*4600*/  SHF.L.W.U32.HI R22, R14.reuse, 0x2, R21.reuse ;  /* 0x000000020e167819 */ /* 0x142fe20000010e15 */
        /* <DEDUP_REMOVED lines=11> */
.L_x_31:
[----:B------:R-:W-:Y:S01]  /*46c0*/  UIMAD UR42, UR5, 0xf, URZ ;  /* 0x0000000f052a78a4 */ /* 0x000fe2000f8e02ff */
[----:B------:R-:W-:Y:S01]  /*46d0*/  LOP3.LUT R26, R22, 0x1, RZ, 0xc0, !PT ;  /* 0x00000001161a7812 */ /* 0x000fe200078ec0ff */
[----:B------:R-:W-:Y:S01]  /*46e0*/  UIMAD UR49, UR5, 0xf, URZ ;  /* 0x0000000f053178a4 */ /* 0x000fe2000f8e02ff */
[----:B------:R-:W-:Y:S01]  /*46f0*/  FMUL R25, R21, R21 ;  /* 0x0000001515197220 */ /* 0x000fe20000400000 */
[----:B------:R-:W-:Y:S01]  /*4700*/  UMOV UR43, 0x400921fb ;  /* 0x400921fb002b7882 */ /* 0x000fe20000000000 */
[----:B------:R-:W-:Y:S01]  /*4710*/  ISETP.NE.U32.AND P1, PT, R26, 0x1, PT ;  /* 0x000000011a00780c */ /* 0x000fe20003f25070 */
[----:B------:R-:W-:Y:S02]  /*4720*/  VIADD R22, R22, 0x1 ;  /* 0x0000000116167836 */ /* 0x000fe40000000000 */
[----:B------:R-:W-:Y:S01]  /*4730*/  FFMA R26, R25, R12, -0.0013887860113754868507 ;  /* 0xbab607ed191a7423 */ /* 0x000fe2000000000c */
[----:B------:R-:W1:Y:S01]  /*4740*/  I2F.F64.U32 R16, UR42 ;  /* 0x0000002a00107d12 */ /* 0x000e620008201800 */
[----:B------:R-:W-:Y:S01]  /*4750*/  UMOV UR42, 0x54442d18 ;  /* 0x54442d18002a7882 */ /* 0x000fe20000000000 */
[----:B------:R-:W-:-:S02]  /*4760*/  FSEL R28, R13, 0.041666727513074874878, !P1 ;  /* 0x3d2aaabb0d1c7808 */ /* 0x000fc40004800000 */
[----:B------:R-:W-:Y:S02]  /*4770*/  FSEL R26, R26, -0.00019574658654164522886, P1 ;  /* 0xb94d41531a1a7808 */ /* 0x000fe40000800000 */
[----:B------:R-:W-:Y:S02]  /*4780*/  LOP3.LUT P3, RZ, R22, 0x2, RZ, 0xc0, !PT ;  /* 0x0000000216ff7812 */ /* 0x000fe4000786c0ff */
[----:B------:R-:W2:Y:S01]  /*4790*/  I2F.F64.U32 R14, UR49 ;  /* 0x00000031000e7d12 */ /* 0x000ea20008201800 */
[----:B------:R-:W-:Y:S01]  /*47a0*/  FSEL R22, -R18, -0.4999999701976776123, !P1 ;  /* 0xbeffffff12167808 */ /* 0x000fe20004800100 */
[----:B------:R-:W-:Y:S01]  /*47b0*/  FFMA R26, R25, R26, R28 ;  /* 0x0000001a191a7223 */ /* 0x000fe2000000001c */
[----:B------:R-:W-:-:S03]  /*47c0*/  FSEL R21, R21, 1, !P1 ;  /* 0x3f80000015157808 */ /* 0x000fc60004800000 */
[C---:B------:R-:W-:Y:S01]  /*47d0*/  FFMA R26, R25.reuse, R26, R22 ;  /* 0x0000001a191a7223 */ /* 0x040fe20000000016 */
[----:B-1----:R-:W-:Y:S01]  /*47e0*/  DMUL R16, R16, UR42 ;  /* 0x0000002a10107c28 */ /* 0x002fe20008000000 */
[----:B------:R-:W-:-:S04]  /*47f0*/  FFMA R22, R25, R21, RZ ;  /* 0x0000001519167223 */ /* 0x000fc800000000ff */
[----:B------:R-:W-:-:S03]  /*4800*/  FFMA R22, R22, R26, R21 ;  /* 0x0000001a16167223 */ /* 0x000fc60000000015 */
[----:B------:R-:W-:Y:S01]  /*4810*/  DMUL R16, R16, 0.0625 ;  /* 0x3fb0000010107828 */ /* 0x000fe20000000000 */
[----:B------:R-:W-:Y:S01]  /*4820*/  @P3 FADD R22, RZ, -R22 ;  /* 0x80000016ff163221 */ /* 0x000fe20000000000 */
[----:B--2---:R-:W-:-:S03]  /*4830*/  DMUL R14, R14, UR40 ;  /* 0x000000280e0e7c28 */ /* 0x004fc60008000000 */
[----:B0-----:R-:W-:-:S05]  /*4840*/  FMUL R21, R23, R22 ;  /* 0x0000001617157220 */ /* 0x001fca0000400000 */
[----:B------:R-:W0:Y:S01]  /*4850*/  F2F.F32.F64 R16, R16 ;  /* 0x0000001000107310 */ /* 0x000e220000301000 */
[----:B------:R-:W-:-:S10]  /*4860*/  DMUL R14, R14, 0.0625 ;  /* 0x3fb000000e0e7828 */ /* 0x000fd40000000000 */
[----:B------:R-:W1:Y:S01]  /*4870*/  F2F.F32.F64 R14, R14 ;  /* 0x0000000e000e7310 */ /* 0x000e620000301000 */
[----:B0-----:R-:W-:-:S07]  /*4880*/  FMUL R24, R16, 0.63661974668502807617 ;  /* 0x3f22f98310187820 */ /* 0x001fce0000400000 */
[----:B------:R-:W0:Y:S01]  /*4890*/  F2I.NTZ R24, R24 ;  /* 0x0000001800187305 */ /* 0x000e220000203100 */
[----:B-1----:R-:W-:-:S04]  /*48a0*/  FSETP.GE.AND P2, PT, |R14|, 105615, PT ;  /* 0x47ce47800e00780b */ /* 0x002fc80003f46200 */
[----:B------:R-:W-:Y:S01]  /*48b0*/  FSETP.EQ.OR P1, PT, |R14|, +INF , !P2 ;  /* 0x7f8000000e00780b */ /* 0x000fe20005722600 */
[----:B------:R-:W-:Y:S01]  /*48c0*/  FMUL R14, RZ, R14 ;  /* 0x0000000eff0e7220 */ /* 0x000fe20000400000 */
[----:B0-----:R-:W-:Y:S02]  /*48d0*/  I2FP.F32.S32 R17, R24 ;  /* 0x0000001800117245 */ /* 0x001fe40000201400 */
[----:B------:R-:W-:-:S03]  /*48e0*/  SEL R22, R24, RZ, !P2 ;  /* 0x000000ff18167207 */ /* 0x000fc60005000000 */
[----:B------:R-:W-:-:S04]  /*48f0*/  FFMA R28, R17, -1.5707962512969970703, R16 ;  /* 0xbfc90fda111c7823 */ /* 0x000fc80000000010 */
[----:B------:R-:W-:-:S04]  /*4900*/  FFMA R28, R17, -7.5497894158615963534e-08, R28 ;  /* 0xb3a22168111c7823 */ /* 0x000fc8000000001c */
[----:B------:R-:W-:-:S05]  /*4910*/  FFMA R17, R17, -5.3903029534742383927e-15, R28 ;  /* 0xa7c234c511117823 */ /* 0x000fca000000001c */
[----:B------:R-:W-:Y:S01]  /*4920*/  FSEL R23, R17, R14, !P2 ;  /* 0x0000000e11177208 */ /* 0x000fe20005000000 */
[----:B------:R-:W-:Y:S06]  /*4930*/  @P1 BRA `(.L_x_33) ;  /* 0x0000000000941947 */ /* 0x000fec0003800000 */
[----:B------:R-:W-:Y:S02]  /*4940*/  IMAD.MOV.U32 R17, RZ, RZ, RZ ;  /* 0x000000ffff117224 */ /* 0x000fe400078e00ff */
[----:B------:R-:W-:Y:S02]  /*4950*/  IMAD.MOV.U32 R25, RZ, RZ, RZ ;  /* 0x000000ffff197224 */ /* 0x000fe400078e00ff */
[----:B------:R-:W-:-:S07]  /*4960*/  IMAD.MOV.U32 R27, RZ, RZ, RZ ;  /* 0x000000ffff1b7224 */ /* 0x000fce00078e00ff */
.L_x_34:
        /* <DEDUP_REMOVED lines=11> */
[----:B------:R-:W-:Y:S01]  /*4a20*/  SHF.R.U32.HI R16, RZ, 0x17, R16 ;  /* 0x00000017ff107819 */ /* 0x000fe20000011610 */
[----:B------:R1:W-:Y:S03]  /*4a30*/  STL [R1+0x18], R17 ;  /* 0x0000181101007387 */ /* 0x0003e60000100800 */
[----:B------:R-:W-:Y:S01]  /*4a40*/  LOP3.LUT R16, R16, 0x1f, RZ, 0xc0, !PT ;  /* 0x0000001f10107812 */ /* 0x000fe200078ec0ff */
[----:B------:R-:W2:Y:S03]  /*4a50*/  LDL R23, [UR48+0x18] ;  /* 0x00001830ff177983 */ /* 0x000ea60008100800 */
[----:B------:R-:W-:Y:S01]  /*4a60*/  ISETP.NE.AND P1, PT, R16, RZ, PT ;  /* 0x000000ff1000720c */ /* 0x000fe20003f25270 */
[----:B------:R-:W2:-:S12]  /*4a70*/  LDL R14, [UR48+0x14] ;  /* 0x00001430ff0e7983 */ /* 0x000e980008100800 */
[----:B------:R-:W3:Y:S01]  /*4a80*/  @P1 LDL R15, [UR48+0x10] ;  /* 0x00001030ff0f1983 */ /* 0x000ee20008100800 */
[----:B------:R-:W-:Y:S01]  /*4a90*/  UMOV UR40, 0x54442d19 ;  /* 0x54442d1900287882 */ /* 0x000fe20000000000 */
[----:B------:R-:W-:Y:S01]  /*4aa0*/  UMOV UR41, 0x3bf921fb ;  /* 0x3bf921fb00297882 */ /* 0x000fe20000000000 */
[-C--:B--2---:R-:W-:Y:S02]  /*4ab0*/  @P1 SHF.L.W.U32.HI R23, R14, R16.reuse, R23 ;  /* 0x000000100e171219 */ /* 0x084fe40000010e17 */
[----:B---3--:R-:W-:-:S04]  /*4ac0*/  @P1 SHF.L.W.U32.HI R14, R15, R16, R14 ;  /* 0x000000100f0e1219 */ /* 0x008fc80000010e0e */
[C---:B------:R-:W-:Y:S01]  /*4ad0*/  SHF.L.W.U32.HI R22, R14.reuse, 0x2, R23 ;  /* 0x000000020e167819 */ /* 0x040fe20000010e17 */
[----:B------:R-:W-:-:S03]  /*4ae0*/  IMAD.SHL.U32 R14, R14, 0x4, RZ ;  /* 0x000000040e0e7824 */ /* 0x000fc600078e00ff */
[----:B------:R-:W-:-:S04]  /*4af0*/  SHF.R.S32.HI R15, RZ, 0x1f, R22 ;  /* 0x0000001fff0f7819 */ /* 0x000fc80000011416 */
[C---:B------:R-:W-:Y:S02]  /*4b00*/  LOP3.LUT R14, R15.reuse, R14, RZ, 0x3c, !PT ;  /* 0x0000000e0f0e7212 */ /* 0x040fe400078e3cff */
[----:B------:R-:W-:-:S06]  /*4b10*/  LOP3.LUT R15, R15, R22, RZ, 0x3c, !PT ;  /* 0x000000160f0f7212 */ /* 0x000fcc00078e3cff */
[----:B------:R-:W1:Y:S02]  /*4b20*/  I2F.F64.S64 R14, R14 ;  /* 0x0000000e000e7312 */ /* 0x000e640000301c00 */
[----:B-1----:R-:W-:-:S10]  /*4b30*/  DMUL R16, R14, UR40 ;  /* 0x000000280e107c28 */ /* 0x002fd40008000000 */
[----:B------:R-:W1:Y:S01]  /*4b40*/  F2F.F32.F64 R16, R16 ;  /* 0x0000001000107310 */ /* 0x000e620000301000 */
[----:B------:R-:W-:Y:S02]  /*4b50*/  SHF.R.U32.HI R23, RZ, 0x1e, R23 ;  /* 0x0000001eff177819 */ /* 0x000fe40000011617 */
[C---:B------:R-:W-:Y:S02]  /*4b60*/  ISETP.GE.AND P1, PT, R22.reuse, RZ, PT ;  /* 0x000000ff1600720c */ /* 0x040fe40003f26270 */
[----:B------:R-:W-:Y:S02]  /*4b70*/  LEA.HI R22, R22, R23, RZ, 0x1 ;  /* 0x0000001716167211 */ /* 0x000fe400078f08ff */
[----:B-1----:R-:W-:-:S09]  /*4b80*/  FSEL R23, -R16, R16, !P1 ;  /* 0x0000001010177208 */ /* 0x002fd20004800100 */
.L_x_33:
[----:B------:R-:W-:Y:S01]  /*4b90*/  FMUL R15, R23, R23 ;  /* 0x00000017170f7220 */ /* 0x000fe20000400000 */
[C---:B------:R-:W-:Y:S01]  /*4ba0*/  LOP3.LUT R14, R22.reuse, 0x1, RZ, 0xc0, !PT ;  /* 0x00000001160e7812 */ /* 0x040fe200078ec0ff */
[----:B------:R-:W-:Y:S02]  /*4bb0*/  VIADD R22, R22, 0x1 ;  /* 0x0000000116167836 */ /* 0x000fe40000000000 */
[----:B------:R-:W-:Y:S01]  /*4bc0*/  FFMA R12, R15, R12, -0.0013887860113754868507 ;  /* 0xbab607ed0f0c7423 */ /* 0x000fe2000000000c */
[----:B------:R-:W-:Y:S02]  /*4bd0*/  ISETP.NE.U32.AND P1, PT, R14, 0x1, PT ;  /* 0x000000010e00780c */ /* 0x000fe40003f25070 */
[----:B------:R-:W-:Y:S02]  /*4be0*/  LOP3.LUT P2, RZ, R22, 0x2, RZ, 0xc0, !PT ;  /* 0x0000000216ff7812 */ /* 0x000fe4000784c0ff */
[----:B------:R-:W-:Y:S02]  /*4bf0*/  FSEL R16, R13, 0.041666727513074874878, !P1 ;  /* 0x3d2aaabb0d107808 */ /* 0x000fe40004800000 */
[----:B------:R-:W-:-:S02]  /*4c00*/  FSEL R14, R12, -0.00019574658654164522886, P1 ;  /* 0xb94d41530c0e7808 */ /* 0x000fc40000800000 */
[----:B------:R-:W-:Y:S02]  /*4c10*/  FSEL R12, R23, 1, !P1 ;  /* 0x3f800000170c7808 */ /* 0x000fe40004800000 */
[----:B------:R-:W-:Y:S01]  /*4c20*/  FSEL R17, -R18, -0.4999999701976776123, !P1 ;  /* 0xbeffffff12117808 */ /* 0x000fe20004800100 */
[C---:B------:R-:W-:Y:S01]  /*4c30*/  FFMA R14, R15.reuse, R14, R16 ;  /* 0x0000000e0f0e7223 */ /* 0x040fe20000000010 */
[----:B------:R-:W-:Y:S01]  /*4c40*/  ISETP.NE.AND P1, PT, RZ, UR4, PT ;  /* 0x00000004ff007c0c */ /* 0x000fe2000bf25270 */
[C---:B------:R-:W-:Y:S02]  /*4c50*/  FFMA R13, R15.reuse, R12, RZ ;  /* 0x0000000c0f0d7223 */ /* 0x040fe400000000ff */
[----:B------:R-:W-:-:S04]  /*4c60*/  FFMA R14, R15, R14, R17 ;  /* 0x0000000e0f0e7223 */ /* 0x000fc80000000011 */
[----:B------:R-:W-:Y:S01]  /*4c70*/  FFMA R12, R13, R14, R12 ;  /* 0x0000000e0d0c7223 */ /* 0x000fe2000000000c */
[----:B------:R-:W-:-:S03]  /*4c80*/  FSEL R14, R19, 0.5, !P1 ;  /* 0x3f000000130e7808 */ /* 0x000fc60004800000 */
[----:B------:R-:W-:Y:S01]  /*4c90*/  @P2 FADD R12, RZ, -R12 ;  /* 0x8000000cff0c2221 */ /* 0x000fe20000000000 */
[----:B------:R-:W-:-:S03]  /*4ca0*/  ISETP.NE.AND P2, PT, RZ, UR5, PT ;  /* 0x00000005ff007c0c */ /* 0x000fc6000bf45270 */
[----:B------:R-:W-:Y:S01]  /*4cb0*/  FMUL R21, R21, R12 ;  /* 0x0000000c15157220 */ /* 0x000fe20000400000 */
[----:B------:R-:W-:-:S03]  /*4cc0*/  FSEL R19, R19, 0.5, !P2 ;  /* 0x3f00000013137808 */ /* 0x000fc60005000000 */
[----:B------:R-:W-:-:S04]  /*4cd0*/  FMUL R21, R14, R21 ;  /* 0x000000150e157220 */ /* 0x000fc80000400000 */
[----:B------:R-:W-:Y:S01]  /*4ce0*/  FFMA R19, R19, R21, R20 ;  /* 0x0000001513137223 */ /* 0x000fe20000000014 */
[----:B------:R-:W-:Y:S06]  /*4cf0*/  BRA `(.L_x_35) ;  /* 0x0000004000247947 */ /* 0x000fec0003800000 */
.L_x_2:
        /* <DEDUP_REMOVED lines=18> */
[----:B------:R-:W-:Y:S01]  /*4e20*/  IMAD.MOV.U32 R21, RZ, RZ, RZ ;  /* 0x000000ffff157224 */ /* 0x000fe200078e00ff */
[----:B------:R-:W1:Y:S01]  /*4e30*/  LDCU.64 UR42, c[0x4][URZ] ;  /* 0x01000000ff2a77ac */ /* 0x000e620008000a00 */
[----:B------:R-:W-:Y:S02]  /*4e40*/  IMAD.MOV.U32 R25, RZ, RZ, RZ ;  /* 0x000000ffff197224 */ /* 0x000fe400078e00ff */
[----:B------:R-:W-:Y:S01]  /*4e50*/  IMAD.MOV.U32 R18, RZ, RZ, R1 ;  /* 0x000000ffff127224 */ /* 0x000fe200078e0001 */
[----:B------:R-:W-:-:S06]  /*4e60*/  UMOV UR53, URZ ;  /* 0x000000ff00357c82 */ /* 0x000fcc0008000000 */
.L_x_37:
[----:B-1----:R-:W-:Y:S02]  /*4e70*/  IMAD.U32 R12, RZ, RZ, UR42 ;  /* 0x0000002aff0c7e24 */ /* 0x002fe4000f8e00ff */
[----:B------:R-:W-:-:S05]  /*4e80*/  IMAD.U32 R13, RZ, RZ, UR43 ;  /* 0x0000002bff0d7e24 */ /* 0x000fca000f8e00ff */
[----:B------:R-:W2:Y:S01]  /*4e90*/  LDG.E.CONSTANT R12, desc[UR38][R12.64] ;  /* 0x000000260c0c7981 */ /* 0x000ea2000c1e9900 */
[----:B------:R-:W-:Y:S02]  /*4ea0*/  UIADD3 UR42, UP0, UPT, UR42, 0x4, URZ ;  /* 0x000000042a2a7890 */ /* 0x000fe4000ff1e0ff */
[----:B------:R-:W-:Y:S02]  /*4eb0*/  UIADD3 UR53, UPT, UPT, UR53, 0x1, URZ ;  /* 0x0000000135357890 */ /* 0x000fe4000fffe0ff */
[----:B------:R-:W-:Y:S02]  /*4ec0*/  UIADD3.X UR43, UPT, UPT, URZ, UR43, URZ, UP0, !UPT ;  /* 0x0000002bff2b7290 */ /* 0x000fe400087fe4ff */
[----:B------:R-:W-:Y:S01]  /*4ed0*/  UISETP.NE.AND UP0, UPT, UR53, 0x6, UPT ;  /* 0x000000063500788c */ /* 0x000fe2000bf05270 */
[----:B--2---:R-:W-:-:S03]  /*4ee0*/  IMAD.WIDE.U32 R16, R12, UR49, RZ ;  /* 0x000000310c107c25 */ /* 0x004fc6000f8e00ff */
[----:B------:R-:W-:-:S05]  /*4ef0*/  IADD3 R23, P2, PT, R16, R21, RZ ;  /* 0x0000001510177210 */ /* 0x000fca0007f5e0ff */
[----:B------:R1:W-:Y:S01]  /*4f00*/  STL [R18], R23 ;  /* 0x0000001712007387 */ /* 0x0003e20000100800 */
[----:B------:R-:W-:Y:S02]  /*4f10*/  IMAD.X R21, R17, 0x1, R25, P2 ;  /* 0x0000000111157824 */ /* 0x000fe400010e0619 */
[----:B-1----:R-:W-:Y:S01]  /*4f20*/  VIADD R18, R18, 0x4 ;  /* 0x0000000412127836 */ /* 0x002fe20000000000 */
[----:B------:R-:W-:Y:S06]  /*4f30*/  BRA.U UP0, `(.L_x_37) ;  /* 0xfffffffd00cc7547 */ /* 0x000fec000b83ffff */
[----:B------:R1:W-:Y:S04]  /*4f40*/  STL [R1+0x18], R21 ;  /* 0x0000181501007387 */ /* 0x0003e80000100800 */
[----:B------:R-:W2:Y:S04]  /*4f50*/  LDL R12, [UR51+0x14] ;  /* 0x00001433ff0c7983 */ /* 0x000ea80008100800 */
[----:B------:R-:W2:Y:S04]  /*4f60*/  LDL R13, [UR51+0x18] ;  /* 0x00001833ff0d7983 */ /* 0x000ea80008100800 */
[----:B------:R-:W3:Y:S01]  /*4f70*/  LDL R17, [UR51+0x10] ;  /* 0x00001033ff117983 */ /* 0x000ee20008100800 */
[----:B------:R-:W-:Y:S01]  /*4f80*/  UMOV UR42, 0x54442d19 ;  /* 0x54442d19002a7882 */ /* 0x000fe20000000000 */
[----:B------:R-:W-:Y:S01]  /*4f90*/  UMOV UR43, 0x3bf921fb ;  /* 0x3bf921fb002b7882 */ /* 0x000fe20000000000 */
[----:B--2---:R-:W-:-:S02]  /*4fa0*/  SHF.L.W.U32.HI R18, R12, UR50, R13 ;  /* 0x000000320c127c19 */ /* 0x004fc40008010e0d */
[----:B---3--:R-:W-:Y:S02]  /*4fb0*/  SHF.L.W.U32.HI R17, R17, UR50, R12 ;  /* 0x0000003211117c19 */ /* 0x008fe40008010e0c */
[--C-:B-1----:R-:W-:Y:S02]  /*4fc0*/  SHF.R.U32.HI R21, RZ, 0x1e, R18.reuse ;  /* 0x0000001eff157819 */ /* 0x102fe40000011612 */
[C---:B------:R-:W-:Y:S01]  /*4fd0*/  SHF.L.W.U32.HI R20, R17.reuse, 0x2, R18 ;  /* 0x0000000211147819 */ /* 0x040fe20000010e12 */
[----:B------:R-:W-:-:S03]  /*4fe0*/  IMAD.SHL.U32 R12, R17, 0x4, RZ ;  /* 0x00000004110c7824 */ /* 0x000fc600078e00ff */
        /* <DEDUP_REMOVED lines=8> */
[----:B-1----:R-:W-:-:S07]  /*5070*/  FSEL R20, -R16, R16, !P2 ;  /* 0x0000001010147208 */ /* 0x002fce0005000100 */
.L_x_36:
[----:B------:R-:W-:Y:S02]  /*5080*/  IMAD.U32 R13, RZ, RZ, UR9 ;  /* 0x00000009ff0d7e24 */ /* 0x000fe4000f8e00ff */
[----:B------:R-:W-:Y:S01]  /*5090*/  FMUL R21, R20, R20 ;  /* 0x0000001414157220 */ /* 0x000fe20000400000 */
[----:B------:R-:W-:Y:S01]  /*50a0*/  IMAD.MOV.U32 R16, RZ, RZ, 0x37cbac00 ;  /* 0x37cbac00ff107424 */ /* 0x000fe200078e00ff */
[----:B------:R-:W-:Y:S01]  /*50b0*/  LOP3.LUT R12, R18, 0x1, RZ, 0xc0, !PT ;  /* 0x00000001120c7812 */ /* 0x000fe200078ec0ff */
[----:B------:R-:W-:Y:S01]  /*50c0*/  FMUL R13, R13, 0.63661974668502807617 ;  /* 0x3f22f9830d0d7820 */ /* 0x000fe20000400000 */
[----:B------:R-:W-:Y:S02]  /*50d0*/  IMAD.MOV.U32 R17, RZ, RZ, 0x3c0885e4 ;  /* 0x3c0885e4ff117424 */ /* 0x000fe400078e00ff */
[----:B------:R-:W-:Y:S01]  /*50e0*/  FFMA R23, R21, R16, -0.0013887860113754868507 ;  /* 0xbab607ed15177423 */ /* 0x000fe20000000010 */
[----:B------:R-:W-:Y:S01]  /*50f0*/  ISETP.NE.U32.AND P3, PT, R12, 0x1, PT ;  /* 0x000000010c00780c */ /* 0x000fe20003f65070 */
[----:B------:R-:W-:Y:S01]  /*5100*/  VIADD R12, R18, 0x1 ;  /* 0x00000001120c7836 */ /* 0x000fe20000000000 */
[----:B------:R-:W1:Y:S02]  /*5110*/  F2I.NTZ R13, R13 ;  /* 0x0000000d000d7305 */ /* 0x000e640000203100 */
[----:B------:R-:W-:Y:S01]  /*5120*/  FSEL R18, R23, -0.00019574658654164522886, P3 ;  /* 0xb94d415317127808 */ /* 0x000fe20001800000 */
[----:B------:R-:W-:Y:S01]  /*5130*/  IMAD.U32 R25, RZ, RZ, UR9 ;  /* 0x00000009ff197e24 */ /* 0x000fe2000f8e00ff */
[----:B------:R-:W-:Y:S01]  /*5140*/  FSEL R24, R17, 0.041666727513074874878, !P3 ;  /* 0x3d2aaabb11187808 */ /* 0x000fe20005800000 */
[----:B------:R-:W-:Y:S01]  /*5150*/  IMAD.MOV.U32 R23, RZ, RZ, 0x3fc90fda ;  /* 0x3fc90fdaff177424 */ /* 0x000fe200078e00ff */
[----:B------:R-:W-:-:S02]  /*5160*/  LOP3.LUT P2, RZ, R12, 0x2, RZ, 0xc0, !PT ;  /* 0x000000020cff7812 */ /* 0x000fc4000784c0ff */
[----:B------:R-:W-:Y:S01]  /*5170*/  FSEL R12, R20, 1, !P3 ;  /* 0x3f800000140c7808 */ /* 0x000fe20005800000 */
[----:B------:R-:W-:Y:S01]  /*5180*/  FFMA R24, R21, R18, R24 ;  /* 0x0000001215187223 */ /* 0x000fe20000000018 */
[----:B------:R-:W-:-:S05]  /*5190*/  IMAD.MOV.U32 R18, RZ, RZ, 0x3e2aaaa8 ;  /* 0x3e2aaaa8ff127424 */ /* 0x000fca00078e00ff */
[----:B------:R-:W-:Y:S02]  /*51a0*/  FSEL R26, -R18, -0.4999999701976776123, !P3 ;  /* 0xbeffffff121a7808 */ /* 0x000fe40005800100 */
[----:B-1----:R-:W-:Y:S02]  /*51b0*/  I2FP.F32.S32 R20, R13 ;  /* 0x0000000d00147245 */ /* 0x002fe40000201400 */
[----:B------:R-:W-:Y:S01]  /*51c0*/  FSETP.GE.AND P3, PT, |R25|, 105615, PT ;  /* 0x47ce47801900780b */ /* 0x000fe20003f66200 */
[C---:B------:R-:W-:Y:S01]  /*51d0*/  FFMA R24, R21.reuse, R24, R26 ;  /* 0x0000001815187223 */ /* 0x040fe2000000001a */
[----:B------:R-:W-:Y:S01]  /*51e0*/  FFMA R21, R21, R12, RZ ;  /* 0x0000000c15157223 */ /* 0x000fe200000000ff */
[C---:B------:R-:W-:Y:S01]  /*51f0*/  FFMA R23, R20.reuse, -R23, UR9 ;  /* 0x0000000914177e23 */ /* 0x040fe20008000817 */
[----:B------:R-:W-:Y:S02]  /*5200*/  FSETP.EQ.OR P4, PT, |R25|, +INF , !P3 ;  /* 0x7f8000001900780b */ /* 0x000fe40005f82600 */
[----:B------:R-:W-:Y:S01]  /*5210*/  FFMA R21, R21, R24, R12 ;  /* 0x0000001815157223 */ /* 0x000fe2000000000c */
[----:B------:R-:W-:Y:S01]  /*5220*/  FFMA R23, R20, -7.5497894158615963534e-08, R23 ;  /* 0xb3a2216814177823 */ /* 0x000fe20000000017 */
[----:B------:R-:W-:-:S02]  /*5230*/  FMUL R24, RZ, UR9 ;  /* 0x00000009ff187c20 */ /* 0x000fc40008400000 */
        /* <DEDUP_REMOVED lines=9> */
.L_x_39:
        /* <DEDUP_REMOVED lines=32> */
.L_x_38:
        /* <DEDUP_REMOVED lines=31> */
.L_x_41:
        /* <DEDUP_REMOVED lines=13> */
[----:B------:R-:W3:Y:S04]  /*5790*/  LDL R19, [UR51+0x18] ;  /* 0x00001833ff137983 */ /* 0x000ee80008100800 */
[----:B------:R-:W4:Y:S01]  /*57a0*/  LDL R13, [UR51+0x10] ;  /* 0x00001033ff0d7983 */ /* 0x000f220008100800 */
[----:B------:R-:W-:Y:S01]  /*57b0*/  UMOV UR42, 0x54442d19 ;  /* 0x54442d19002a7882 */ /* 0x000fe20000000000 */
[----:B------:R-:W-:Y:S01]  /*57c0*/  UMOV UR43, 0x3bf921fb ;  /* 0x3bf921fb002b7882 */ /* 0x000fe20000000000 */
[----:B---3--:R-:W-:-:S02]  /*57d0*/  SHF.L.W.U32.HI R19, R12, UR50, R19 ;  /* 0x000000320c137c19 */ /* 0x008fc40008010e13 */
[----:B----4-:R-:W-:-:S04]  /*57e0*/  SHF.L.W.U32.HI R12, R13, UR50, R12 ;  /* 0x000000320d0c7c19 */ /* 0x010fc80008010e0c */
[C-C-:B-1----:R-:W-:Y:S01]  /*57f0*/  SHF.L.W.U32.HI R24, R12.reuse, 0x2, R19.reuse ;  /* 0x000000020c187819 */ /* 0x142fe20000010e13 */
        /* <DEDUP_REMOVED lines=10> */
[----:B-12---:R-:W-:-:S07]  /*58a0*/  FSEL R19, -R20, R20, !P2 ;  /* 0x0000001414137208 */ /* 0x006fce0005000100 */
.L_x_40:
[----:B------:R-:W-:Y:S02]  /*58b0*/  IMAD.U32 R21, RZ, RZ, UR10 ;  /* 0x0000000aff157e24 */ /* 0x000fe4000f8e00ff */
[----:B------:R-:W-:Y:S01]  /*58c0*/  FMUL R13, R19, R19 ;  /* 0x00000013130d7220 */ /* 0x000fe20000400000 */
[----:B------:R-:W-:Y:S02]  /*58d0*/  LOP3.LUT R20, R24, 0x1, RZ, 0xc0, !PT ;  /* 0x0000000118147812 */ /* 0x000fe400078ec0ff */
[----:B------:R-:W-:Y:S01]  /*58e0*/  FSETP.GE.AND P4, PT, |R21|, 105615, PT ;  /* 0x47ce47801500780b */ /* 0x000fe20003f86200 */
[----:B------:R-:W-:Y:S01]  /*58f0*/  FFMA R12, R13, R16, -0.0013887860113754868507 ;  /* 0xbab607ed0d0c7423 */ /* 0x000fe20000000010 */
[----:B------:R-:W-:Y:S01]  /*5900*/  ISETP.NE.U32.AND P3, PT, R20, 0x1, PT ;  /* 0x000000011400780c */ /* 0x000fe20003f65070 */
[----:B------:R-:W-:-:S03]  /*5910*/  VIADD R21, R24, 0x1 ;  /* 0x0000000118157836 */ /* 0x000fc60000000000 */
[----:B------:R-:W-:Y:S02]  /*5920*/  FSEL R12, R12, -0.00019574658654164522886, P3 ;  /* 0xb94d41530c0c7808 */ /* 0x000fe40001800000 */
[----:B------:R-:W-:Y:S02]  /*5930*/  FSEL R20, R17, 0.041666727513074874878, !P3 ;  /* 0x3d2aaabb11147808 */ /* 0x000fe40005800000 */
[----:B------:R-:W-:Y:S02]  /*5940*/  LOP3.LUT P2, RZ, R21, 0x2, RZ, 0xc0, !PT ;  /* 0x0000000215ff7812 */ /* 0x000fe4000784c0ff */
[----:B------:R-:W-:Y:S01]  /*5950*/  FSEL R21, -R18, -0.4999999701976776123, !P3 ;  /* 0xbeffffff12157808 */ /* 0x000fe20005800100 */
[----:B------:R-:W-:Y:S01]  /*5960*/  FFMA R20, R13, R12, R20 ;  /* 0x0000000c0d147223 */ /* 0x000fe20000000014 */
[----:B------:R-:W-:Y:S01]  /*5970*/  FSEL R12, R19, 1, !P3 ;  /* 0x3f800000130c7808 */ /* 0x000fe20005800000 */
[----:B------:R-:W-:Y:S01]  /*5980*/  IMAD.U32 R19, RZ, RZ, UR10 ;  /* 0x0000000aff137e24 */ /* 0x000fe2000f8e00ff */
[----:B------:R-:W-:Y:S01]  /*5990*/  VOTEU.ANY UP0, P4 ;  /* 0x0000000000ff7886 */ /* 0x000fe20002000100 */
[----:B------:R-:W-:Y:S01]  /*59a0*/  PLOP3.LUT P4, PT, PT, PT, UP0, 0x80, 0x8 ;  /* 0x000000000008781c */ /* 0x000fe20003f8f008 */
[C---:B------:R-:W-:Y:S01]  /*59b0*/  FFMA R20, R13.reuse, R20, R21 ;  /* 0x000000140d147223 */ /* 0x040fe20000000015 */
[----:B------:R-:W-:Y:S01]  /*59c0*/  FFMA R13, R13, R12, RZ ;  /* 0x0000000c0d0d7223 */ /* 0x000fe200000000ff */
[----:B------:R-:W-:Y:S01]  /*59d0*/  USEL UR42, UR22, URZ, !UP0 ;  /* 0x000000ff162a7287 */ /* 0x000fe2000c000000 */
[----:B------:R-:W-:-:S02]  /*59e0*/  FSETP.EQ.OR P3, PT, |R19|, +INF , !P4 ;  /* 0x7f8000001300780b */ /* 0x000fc40006762600 */
[----:B------:R-:W-:Y:S01]  /*59f0*/  FFMA R12, R13, R20, R12 ;  /* 0x000000140d0c7223 */ /* 0x000fe2000000000c */
[----:B------:R-:W-:Y:S02]  /*5a00*/  FSEL R25, R2, R9, !P4 ;  /* 0x0000000902197208 */ /* 0x000fe40006000000 */
[----:B------:R-:W-:Y:S02]  /*5a10*/  IMAD.U32 R24, RZ, RZ, UR42 ;  /* 0x0000002aff187e24 */ /* 0x000fe4000f8e00ff */
[----:B------:R-:W-:-:S04]  /*5a20*/  @P2 FADD R12, RZ, -R12 ;  /* 0x8000000cff0c2221 */ /* 0x000fc80000000000 */
[----:B0-----:R-:W-:Y:S02]  /*5a30*/  FMUL R23, R23, R12 ;  /* 0x0000000c17177220 */ /* 0x001fe40000400000 */
[----:B------:R-:W-:Y:S05]  /*5a40*/  @P3 BRA `(.L_x_42) ;  /* 0x00000000008c3947 */ /* 0x000fea0003800000 */
[----:B------:R-:W-:Y:S02]  /*5a50*/  IMAD.MOV.U32 R25, RZ, RZ, RZ ;  /* 0x000000ffff197224 */ /* 0x000fe400078e00ff */
[----:B------:R-:W-:Y:S02]  /*5a60*/  IMAD.MOV.U32 R19, RZ, RZ, RZ ;  /* 0x000000ffff137224 */ /* 0x000fe400078e00ff */
[----:B------:R-:W-:-:S07]  /*5a70*/  IMAD.MOV.U32 R27, RZ, RZ, RZ ;  /* 0x000000ffff1b7224 */ /* 0x000fce00078e00ff */
.L_x_43:
        /* <DEDUP_REMOVED lines=30> */
[----:B------:R-:W1:Y:S02]  /*5c60*/  F2F.F32.F64 R20, R20 ;  /* 0x0000001400147310 */ /* 0x000e640000301000 */
[----:B-1----:R-:W-:-:S07]  /*5c70*/  FSEL R25, -R20, R20, !P2 ;  /* 0x0000001414197208 */ /* 0x002fce0005000100 */
.L_x_42:
[----:B------:R-:W-:Y:S01]  /*5c80*/  FMUL R13, R25, R25 ;  /* 0x00000019190d7220 */ /* 0x000fe20000400000 */
[C---:B------:R-:W-:Y:S01]  /*5c90*/  LOP3.LUT R19, R24.reuse, 0x1, RZ, 0xc0, !PT ;  /* 0x0000000118137812 */ /* 0x040fe200078ec0ff */
[----:B------:R-:W-:Y:S01]  /*5ca0*/  VIADD R24, R24, 0x1 ;  /* 0x0000000118187836 */ /* 0x000fe20000000000 */
[----:B------:R-:W-:Y:S01]  /*5cb0*/  ULEA UR42, UR6, UR52, 0x5 ;  /* 0x00000034062a7291 */ /* 0x000fe2000f8e28ff */
[----:B------:R-:W-:Y:S01]  /*5cc0*/  FFMA R12, R13, R16, -0.0013887860113754868507 ;  /* 0xbab607ed0d0c7423 */ /* 0x000fe20000000010 */
[----:B------:R-:W-:Y:S02]  /*5cd0*/  ISETP.NE.U32.AND P2, PT, R19, 0x1, PT ;  /* 0x000000011300780c */ /* 0x000fe40003f45070 */
[----:B------:R-:W-:Y:S01]  /*5ce0*/  LOP3.LUT P3, RZ, R24, 0x2, RZ, 0xc0, !PT ;  /* 0x0000000218ff7812 */ /* 0x000fe2000786c0ff */
[----:B------:R-:W-:Y:S01]  /*5cf0*/  IMAD.MOV.U32 R24, RZ, RZ, R14 ;  /* 0x000000ffff187224 */ /* 0x000fe200078e000e */
[----:B------:R-:W-:Y:S02]  /*5d00*/  FSEL R12, R12, -0.00019574658654164522886, P2 ;  /* 0xb94d41530c0c7808 */ /* 0x000fe40001000000 */
[----:B------:R-:W-:Y:S01]  /*5d10*/  FSEL R20, R17, 0.041666727513074874878, !P2 ;  /* 0x3d2aaabb11147808 */ /* 0x000fe20005000000 */
[----:B------:R-:W0:Y:S01]  /*5d20*/  LDS R19, [UR42+0x8] ;  /* 0x0000082aff137984 */ /* 0x000e220008000800 */
[----:B------:R-:W-:-:S03]  /*5d30*/  FSEL R21, -R18, -0.4999999701976776123, !P2 ;  /* 0xbeffffff12157808 */ /* 0x000fc60005000100 */
[----:B------:R-:W-:Y:S01]  /*5d40*/  FFMA R20, R13, R12, R20 ;  /* 0x0000000c0d147223 */ /* 0x000fe20000000014 */
[----:B------:R-:W-:Y:S02]  /*5d50*/  FSEL R12, R25, 1, !P2 ;  /* 0x3f800000190c7808 */ /* 0x000fe40005000000 */
[----:B------:R-:W-:Y:S01]  /*5d60*/  ISETP.NE.AND P2, PT, RZ, UR4, PT ;  /* 0x00000004ff007c0c */ /* 0x000fe2000bf45270 */
[C---:B------:R-:W-:Y:S01]  /*5d70*/  FFMA R20, R13.reuse, R20, R21 ;  /* 0x000000140d147223 */ /* 0x040fe20000000015 */
[----:B------:R-:W-:Y:S02]  /*5d80*/  IMAD.MOV.U32 R21, RZ, RZ, R15 ;  /* 0x000000ffff157224 */ /* 0x000fe400078e000f */
        /* <DEDUP_REMOVED lines=14> */
.L_x_45:
        /* <DEDUP_REMOVED lines=31> */
.L_x_44:
[----:B------:R-:W-:Y:S01]  /*6060*/  UIMAD UR42, UR5, 0x5, URZ ;  /* 0x00000005052a78a4 */ /* 0x000fe2000f8e02ff */
[----:B------:R-:W-:Y:S01]  /*6070*/  FMUL R23, R21, R21 ;  /* 0x0000001515177220 */ /* 0x000fe20000400000 */
[----:B------:R-:W-:-:S03]  /*6080*/  LOP3.LUT R22, R24, 0x1, RZ, 0xc0, !PT ;  /* 0x0000000118167812 */ /* 0x000fc600078ec0ff */
[----:B------:R-:W-:Y:S01]  /*6090*/  FFMA R25, R23, R16, -0.0013887860113754868507 ;  /* 0xbab607ed17197423 */ /* 0x000fe20000000010 */
[----:B------:R-:W-:Y:S01]  /*60a0*/  ISETP.NE.U32.AND P2, PT, R22, 0x1, PT ;  /* 0x000000011600780c */ /* 0x000fe20003f45070 */
[----:B------:R-:W-:Y:S02]  /*60b0*/  VIADD R22, R24, 0x1 ;  /* 0x0000000118167836 */ /* 0x000fe40000000000 */
[----:B------:R-:W1:Y:S01]  /*60c0*/  I2F.F64.U32 R12, UR42 ;  /* 0x0000002a000c7d12 */ /* 0x000e620008201800 */
[----:B------:R-:W-:Y:S02]  /*60d0*/  FSEL R26, R25, -0.00019574658654164522886, P2 ;  /* 0xb94d4153191a7808 */ /* 0x000fe40001000000 */
        /* <DEDUP_REMOVED lines=8> */
[----:B------:R-:W-:Y:S02]  /*6160*/  LOP3.LUT P2, RZ, R22, 0x2, RZ, 0xc0, !PT ;  /* 0x0000000216ff7812 */ /* 0x000fe4000784c0ff */
[----:B--2---:R-:W-:Y:S01]  /*6170*/  FSETP.GE.AND P3, PT, |R13|, 105615, PT ;  /* 0x47ce47800d00780b */ /* 0x004fe20003f66200 */
[----:B------:R-:W-:Y:S01]  /*6180*/  FFMA R23, R23, R12, RZ ;  /* 0x0000000c17177223 */ /* 0x000fe200000000ff */
[----:B------:R-:W-:-:S03]  /*6190*/  FMUL R21, RZ, R13 ;  /* 0x0000000dff157220 */ /* 0x000fc60000400000 */
[----:B------:R-:W-:-:S06]  /*61a0*/  FFMA R12, R23, R24, R12 ;  /* 0x00000018170c7223 */ /* 0x000fcc000000000c */
        /* <DEDUP_REMOVED lines=12> */
.L_x_47:
        /* <DEDUP_REMOVED lines=32> */
.L_x_46:
        /* <DEDUP_REMOVED lines=14> */
[----:B------:R-:W-:Y:S01]  /*6550*/  FFMA R22, R13, R22, R23 ;  /* 0x000000160d167223 */ /* 0x000fe20000000017 */
[----:B------:R-:W-:-:S02]  /*6560*/  IMAD.MOV.U32 R23, RZ, RZ, R14 ;  /* 0x000000ffff177224 */ /* 0x000fc400078e000e */
        /* <DEDUP_REMOVED lines=15> */
.L_x_49:
        /* <DEDUP_REMOVED lines=18> */
[----:B----4-:R-:W-:Y:S02]  /*6780*/  SHF.L.W.U32.HI R12, R13, UR50, R12 ;  /* 0x000000320d0c7c19 */ /* 0x010fe40008010e0c */
[--C-:B-1----:R-:W-:Y:S02]  /*6790*/  SHF.R.U32.HI R26, RZ, 0x1e, R19.reuse ;  /* 0x0000001eff1a7819 */ /* 0x102fe40000011613 */
[C---:B------:R-:W-:Y:S01]  /*67a0*/  SHF.L.W.U32.HI R23, R12.reuse, 0x2, R19 ;  /* 0x000000020c177819 */ /* 0x040fe20000010e13 */
[----:B------:R-:W-:-:S03]  /*67b0*/  IMAD.SHL.U32 R12, R12, 0x4, RZ ;  /* 0x000000040c0c7824 */ /* 0x000fc600078e00ff */
        /* <DEDUP_REMOVED lines=8> */
[----:B-12---:R-:W-:-:S07]  /*6840*/  FSEL R19, -R20, R20, !P2 ;  /* 0x0000001414137208 */ /* 0x006fce0005000100 */
.L_x_48:
        /* <DEDUP_REMOVED lines=29> */
.L_x_51:
        /* <DEDUP_REMOVED lines=31> */
[----:B01----:R-:W-:-:S07]  /*6c10*/  FSEL R19, -R20, R20, !P2 ;  /* 0x0000001414137208 */ /* 0x003fce0005000100 */
.L_x_50:
[----:B------:R-:W-:Y:S01]  /*6c20*/  FMUL R13, R19, R19 ;  /* 0x00000013130d7220 */ /* 0x000fe20000400000 */
[----:B------:R-:W-:Y:S01]  /*6c30*/  LOP3.LUT R12, R23, 0x1, RZ, 0xc0, !PT ;  /* 0x00000001170c7812 */ /* 0x000fe200078ec0ff */
[----:B------:R-:W-:Y:S01]  /*6c40*/  ULEA UR42, UR6, UR52, 0x5 ;  /* 0x00000034062a7291 */ /* 0x000fe2000f8e28ff */
[----:B------:R-:W-:Y:S02]  /*6c50*/  IMAD.MOV.U32 R25, RZ, RZ, R14 ;  /* 0x000000ffff197224 */ /* 0x000fe400078e000e */
        /* <DEDUP_REMOVED lines=10> */
[----:B------:R-:W-:Y:S01]  /*6d00*/  IMAD.MOV.U32 R19, RZ, RZ, 0x3eb504f3 ;  /* 0x3eb504f3ff137424 */ /* 0x000fe200078e00ff */
        /* <DEDUP_REMOVED lines=15> */
.L_x_53:
        /* <DEDUP_REMOVED lines=13> */
[----:B------:R-:W2:Y:S04]  /*6ed0*/  LDL R13, [UR51+0x18] ;  /* 0x00001833ff0d7983 */ /* 0x000ea80008100800 */
[----:B------:R-:W3:Y:S01]  /*6ee0*/  LDL R21, [UR51+0x10] ;  /* 0x00001033ff157983 */ /* 0x000ee20008100800 */
[----:B------:R-:W-:Y:S01]  /*6ef0*/  UMOV UR42, 0x54442d19 ;  /* 0x54442d19002a7882 */ /* 0x000fe20000000000 */
[----:B------:R-:W-:Y:S01]  /*6f00*/  UMOV UR43, 0x3bf921fb ;  /* 0x3bf921fb002b7882 */ /* 0x000fe20000000000 */
[----:B--2---:R-:W-:-:S02]  /*6f10*/  SHF.L.W.U32.HI R24, R12, UR50, R13 ;  /* 0x000000320c187c19 */ /* 0x004fc40008010e0d */
[----:B---3--:R-:W-:-:S04]  /*6f20*/  SHF.L.W.U32.HI R21, R21, UR50, R12 ;  /* 0x0000003215157c19 */ /* 0x008fc80008010e0c */
        /* <DEDUP_REMOVED lines=8> */
[----:B------:R-:W2:Y:S02]  /*6fb0*/  I2F.F64.S64 R12, R12 ;  /* 0x0000000c000c7312 */ /* 0x000ea40000301c00 */
[----:B--2---:R-:W-:-:S10]  /*6fc0*/  DMUL R20, R12, UR42 ;  /* 0x0000002a0c147c28 */ /* 0x004fd40008000000 */
[----:B------:R-:W2:Y:S02]  /*6fd0*/  F2F.F32.F64 R20, R20 ;  /* 0x0000001400147310 */ /* 0x000ea40000301000 */
[----:B-12---:R-:W-:-:S07]  /*6fe0*/  FSEL R24, -R20, R20, !P2 ;  /* 0x0000001414187208 */ /* 0x006fce0005000100 */
.L_x_52:
        /* <DEDUP_REMOVED lines=28> */
.L_x_55:
        /* <DEDUP_REMOVED lines=32> */
.L_x_54:
        /* <DEDUP_REMOVED lines=29> */
.L_x_57:
        /* <DEDUP_REMOVED lines=31> */
.L_x_56:
[----:B------:R-:W-:Y:S01]  /*7770*/  UIMAD UR42, UR5, 0xb, URZ ;  /* 0x0000000b052a78a4 */ /* 0x000fe2000f8e02ff */
[C---:B------:R-:W-:Y:S01]  /*7780*/  LOP3.LUT R23, R25.reuse, 0x1, RZ, 0xc0, !PT ;  /* 0x0000000119177812 */ /* 0x040fe200078ec0ff */
[----:B------:R-:W-:Y:S02]  /*7790*/  VIADD R22, R25, 0x1 ;  /* 0x0000000119167836 */ /* 0x000fe40000000000 */
[----:B------:R-:W-:Y:S01]  /*77a0*/  IMAD.U32 R25, RZ, RZ, UR15 ;  /* 0x0000000fff197e24 */ /* 0x000fe2000f8e00ff */
[----:B------:R-:W-:Y:S01]  /*77b0*/  ISETP.NE.U32.AND P3, PT, R23, 0x1, PT ;  /* 0x000000011700780c */ /* 0x000fe20003f65070 */
[----:B------:R-:W-:Y:S01]  /*77c0*/  FMUL R23, R24, R24 ;  /* 0x0000001818177220 */ /* 0x000fe20000400000 */
[----:B------:R-:W-:Y:S02]  /*77d0*/  LOP3.LUT P2, RZ, R22, 0x2, RZ, 0xc0, !PT ;  /* 0x0000000216ff7812 */ /* 0x000fe4000784c0ff */
[----:B------:R-:W1:Y:S01]  /*77e0*/  I2F.F64.U32 R12, UR42 ;  /* 0x0000002a000c7d12 */ /* 0x000e620008201800 */
[----:B------:R-:W-:Y:S01]  /*77f0*/  FSETP.GE.AND P4, PT, |R25|, 105615, PT ;  /* 0x47ce47801900780b */ /* 0x000fe20003f86200 */
[----:B------:R-:W-:Y:S01]  /*7800*/  FFMA R22, R23, R16, -0.0013887860113754868507 ;  /* 0xbab607ed17167423 */ /* 0x000fe20000000010 */
[----:B------:R-:W-:-:S02]  /*7810*/  FSEL R26, R17, 0.041666727513074874878, !P3 ;  /* 0x3d2aaabb111a7808 */ /* 0x000fc40005800000 */
[----:B------:R-:W-:Y:S02]  /*7820*/  FSEL R25, -R18, -0.4999999701976776123, !P3 ;  /* 0xbeffffff12197808 */ /* 0x000fe40005800100 */
[----:B------:R-:W-:-:S05]  /*7830*/  FSEL R22, R22, -0.00019574658654164522886, P3 ;  /* 0xb94d415316167808 */ /* 0x000fca0001800000 */
[C---:B------:R-:W-:Y:S01]  /*7840*/  FFMA R26, R23.reuse, R22, R26 ;  /* 0x00000016171a7223 */ /* 0x040fe2000000001a */
[----:B------:R-:W-:Y:S01]  /*7850*/  FSEL R22, R24, 1, !P3 ;  /* 0x3f80000018167808 */ /* 0x000fe20005800000 */
[----:B------:R-:W-:Y:S01]  /*7860*/  IMAD.U32 R24, RZ, RZ, UR15 ;  /* 0x0000000fff187e24 */ /* 0x000fe2000f8e00ff */
[----:B-1----:R-:W-:Y:S01]  /*7870*/  DMUL R12, R12, UR40 ;  /* 0x000000280c0c7c28 */ /* 0x002fe20008000000 */
[----:B------:R-:W-:Y:S01]  /*7880*/  VOTEU.ANY UP0, P4 ;  /* 0x0000000000ff7886 */ /* 0x000fe20002000100 */
[----:B------:R-:W-:Y:S01]  /*7890*/  PLOP3.LUT P4, PT, PT, PT, UP0, 0x80, 0x8 ;  /* 0x000000000008781c */ /* 0x000fe20003f8f008 */
[C---:B------:R-:W-:Y:S01]  /*78a0*/  FFMA R25, R23.reuse, R26, R25 ;  /* 0x0000001a17197223 */ /* 0x040fe20000000019 */
[----:B------:R-:W-:Y:S01]  /*78b0*/  FFMA R23, R23, R22, RZ ;  /* 0x0000001617177223 */ /* 0x000fe200000000ff */
[----:B------:R-:W-:Y:S01]  /*78c0*/  USEL UR42, UR33, URZ, !UP0 ;  /* 0x000000ff212a7287 */ /* 0x000fe2000c000000 */
[----:B------:R-:W-:Y:S02]  /*78d0*/  FSETP.EQ.OR P3, PT, |R24|, +INF , !P4 ;  /* 0x7f8000001800780b */ /* 0x000fe40006762600 */
[----:B------:R-:W-:Y:S01]  /*78e0*/  DMUL R12, R12, 0.0625 ;  /* 0x3fb000000c0c7828 */ /* 0x000fe20000000000 */
[----:B------:R-:W-:-:S02]  /*78f0*/  FFMA R23, R23, R25, R22 ;  /* 0x0000001917177223 */ /* 0x000fc40000000016 */
[----:B------:R-:W-:Y:S02]  /*7900*/  IMAD.U32 R25, RZ, RZ, UR42 ;  /* 0x0000002aff197e24 */ /* 0x000fe4000f8e00ff */
[----:B------:R-:W-:-:S04]  /*7910*/  @P2 FADD R23, RZ, -R23 ;  /* 0x80000017ff172221 */ /* 0x000fc80000000000 */
[----:B0-----:R-:W-:Y:S01]  /*7920*/  FMUL R20, R20, R23 ;  /* 0x0000001714147220 */ /* 0x001fe20000400000 */
[----:B------:R-:W0:Y:S02]  /*7930*/  F2F.F32.F64 R12, R12 ;  /* 0x0000000c000c7310 */ /* 0x000e240000301000 */
[----:B0-----:R-:W-:-:S05]  /*7940*/  FMUL R12, RZ, R12 ;  /* 0x0000000cff0c7220 */ /* 0x001fca0000400000 */
[----:B------:R-:W-:Y:S01]  /*7950*/  FSEL R24, R7, R12, !P4 ;  /* 0x0000000c07187208 */ /* 0x000fe20006000000 */
[----:B------:R-:W-:Y:S06]  /*7960*/  @P3 BRA `(.L_x_58) ;  /* 0x0000000000883947 */ /* 0x000fec0003800000 */
[----:B------:R-:W-:Y:S01]  /*7970*/  CS2R R26, SRZ ;  /* 0x00000000001a7805 */ /* 0x000fe2000001ff00 */
[----:B------:R-:W-:-:S07]  /*7980*/  IMAD.MOV.U32 R25, RZ, RZ, RZ ;  /* 0x000000ffff197224 */ /* 0x000fce00078e00ff */
.L_x_59:
        /* <DEDUP_REMOVED lines=32> */
.L_x_58:
        /* <DEDUP_REMOVED lines=12> */
[----:B------:R-:W-:Y:S01]  /*7c50*/  FSEL R12, R24, 1, !P2 ;  /* 0x3f800000180c7808 */ /* 0x000fe20005000000 */
[----:B------:R-:W-:Y:S01]  /*7c60*/  IMAD.MOV.U32 R24, RZ, RZ, R14 ;  /* 0x000000ffff187224 */ /* 0x000fe200078e000e */
        /* <DEDUP_REMOVED lines=16> */
.L_x_61:
        /* <DEDUP_REMOVED lines=31> */
.L_x_60:
        /* <DEDUP_REMOVED lines=33> */
.L_x_63:
        /* <DEDUP_REMOVED lines=13> */
[----:B0-----:R-:W2:Y:S04]  /*8240*/  LDL R22, [UR47+0x18] ;  /* 0x0000182fff167983 */ /* 0x001ea80008100800 */
[----:B------:R-:W2:Y:S04]  /*8250*/  LDL R13, [UR47+0x14] ;  /* 0x0000142fff0d7983 */ /* 0x000ea80008100800 */
[----:B------:R-:W3:Y:S01]  /*8260*/  @P2 LDL R12, [UR47+0x10] ;  /* 0x0000102fff0c2983 */ /* 0x000ee20008100800 */
[----:B------:R-:W-:Y:S01]  /*8270*/  UMOV UR42, 0x54442d19 ;  /* 0x54442d19002a7882 */ /* 0x000fe20000000000 */
[----:B------:R-:W-:Y:S01]  /*8280*/  UMOV UR43, 0x3bf921fb ;  /* 0x3bf921fb002b7882 */ /* 0x000fe20000000000 */
[----:B--2---:R-:W-:-:S02]  /*8290*/  @P2 SHF.L.W.U32.HI R22, R13, UR29, R22 ;  /* 0x0000001d0d162c19 */ /* 0x004fc40008010e16 */
[----:B---3--:R-:W-:Y:S02]  /*82a0*/  @P2 SHF.L.W.U32.HI R13, R12, UR29, R13 ;  /* 0x0000001d0c0d2c19 */ /* 0x008fe40008010e0d */
        /* <DEDUP_REMOVED lines=12> */
.L_x_62:
[----:B------:R-:W-:Y:S01]  /*8370*/  FMUL R13, R25, R25 ;  /* 0x00000019190d7220 */ /* 0x000fe20000400000 */
[C---:B------:R-:W-:Y:S01]  /*8380*/  LOP3.LUT R20, R24.reuse, 0x1, RZ, 0xc0, !PT ;  /* 0x0000000118147812 */ /* 0x040fe200078ec0ff */
[----:B------:R-:W-:Y:S01]  /*8390*/  VIADD R24, R24, 0x1 ;  /* 0x0000000118187836 */ /* 0x000fe20000000000 */
[----:B------:R-:W-:Y:S01]  /*83a0*/  ULEA UR52, UR6, UR52, 0x5 ;  /* 0x0000003406347291 */ /* 0x000fe2000f8e28ff */
[----:B------:R-:W-:Y:S01]  /*83b0*/  FFMA R12, R13, R16, -0.0013887860113754868507 ;  /* 0xbab607ed0d0c7423 */ /* 0x000fe20000000010 */
[----:B------:R-:W-:Y:S02]  /*83c0*/  ISETP.NE.U32.AND P2, PT, R20, 0x1, PT ;  /* 0x000000011400780c */ /* 0x000fe40003f45070 */
[----:B------:R-:W-:Y:S01]  /*83d0*/  LOP3.LUT P3, RZ, R24, 0x2, RZ, 0xc0, !PT ;  /* 0x0000000218ff7812 */ /* 0x000fe2000786c0ff */
[----:B------:R-:W-:Y:S01]  /*83e0*/  IMAD.MOV.U32 R24, RZ, RZ, 0x3eb504f3 ;  /* 0x3eb504f3ff187424 */ /* 0x000fe200078e00ff */
[----:B------:R-:W-:Y:S02]  /*83f0*/  FSEL R12, R12, -0.00019574658654164522886, P2 ;  /* 0xb94d41530c0c7808 */ /* 0x000fe40001000000 */
[----:B------:R-:W-:Y:S01]  /*8400*/  FSEL R20, R17, 0.041666727513074874878, !P2 ;  /* 0x3d2aaabb11147808 */ /* 0x000fe20005000000 */
[----:B------:R-:W0:Y:S01]  /*8410*/  LDS R22, [UR52+0x1c] ;  /* 0x00001c34ff167984 */ /* 0x000e220008000800 */
[----:B------:R-:W-:-:S03]  /*8420*/  FSEL R21, -R18, -0.4999999701976776123, !P2 ;  /* 0xbeffffff12157808 */ /* 0x000fc60005000100 */
[----:B------:R-:W-:Y:S01]  /*8430*/  FFMA R20, R13, R12, R20 ;  /* 0x0000000c0d147223 */ /* 0x000fe20000000014 */
        /* <DEDUP_REMOVED lines=12> */
[----:B------:R-:W-:Y:S06]  /*8500*/  @P1 BRA `(.L_x_64) ;  /* 0x0000000000881947 */ /* 0x000fec0003800000 */
[----:B------:R-:W1:Y:S01]  /*8510*/  LDC.64 R12, c[0x4][RZ] ;  /* 0x01000000ff0c7b82 */ /* 0x000e620000000a00 */
[----:B------:R-:W-:Y:S02]  /*8520*/  IMAD.MOV.U32 R24, RZ, RZ, RZ ;  /* 0x000000ffff187224 */ /* 0x000fe400078e00ff */
[----:B------:R-:W-:Y:S02]  /*8530*/  IMAD.MOV.U32 R27, RZ, RZ, RZ ;  /* 0x000000ffff1b7224 */ /* 0x000fe400078e00ff */
[----:B------:R-:W-:-:S07]  /*8540*/  IMAD.MOV.U32 R23, RZ, RZ, RZ ;  /* 0x000000ffff177224 */ /* 0x000fce00078e00ff */
.L_x_65:
        /* <DEDUP_REMOVED lines=30> */
.L_x_64:
[----:B------:R-:W-:Y:S01]  /*8730*/  UIMAD UR42, UR5, 0xf, URZ ;  /* 0x0000000f052a78a4 */ /* 0x000fe2000f8e02ff */
[----:B------:R-:W-:Y:S01]  /*8740*/  FMUL R25, R15, R15 ;  /* 0x0000000f0f197220 */ /* 0x000fe20000400000 */
[----:B------:R-:W-:Y:S01]  /*8750*/  UIMAD UR49, UR5, 0xf, URZ ;  /* 0x0000000f053178a4 */ /* 0x000fe2000f8e02ff */
[C---:B------:R-:W-:Y:S01]  /*8760*/  LOP3.LUT R26, R14.reuse, 0x1, RZ, 0xc0, !PT ;  /* 0x000000010e1a7812 */ /* 0x040fe200078ec0ff */
[----:B------:R-:W-:Y:S01]  /*8770*/  UMOV UR43, 0x400921fb ;  /* 0x400921fb002b7882 */ /* 0x000fe20000000000 */
[----:B------:R-:W-:Y:S01]  /*8780*/  FFMA R27, R25, R16, -0.0013887860113754868507 ;  /* 0xbab607ed191b7423 */ /* 0x000fe20000000010 */
[----:B------:R-:W-:Y:S01]  /*8790*/  VIADD R14, R14, 0x1 ;  /* 0x000000010e0e7836 */ /* 0x000fe20000000000 */
[----:B------:R-:W-:Y:S02]  /*87a0*/  ISETP.NE.U32.AND P1, PT, R26, 0x1, PT ;  /* 0x000000011a00780c */ /* 0x000fe40003f25070 */
[----:B------:R-:W1:Y:S01]  /*87b0*/  I2F.F64.U32 R12, UR42 ;  /* 0x0000002a000c7d12 */ /* 0x000e620008201800 */
[----:B------:R-:W-:Y:S01]  /*87c0*/  UMOV UR42, 0x54442d18 ;  /* 0x54442d18002a7882 */ /* 0x000fe20000000000 */
[----:B------:R-:W-:-:S02]  /*87d0*/  FSEL R26, R27, -0.00019574658654164522886, P1 ;  /* 0xb94d41531b1a7808 */ /* 0x000fc40000800000 */
[----:B------:R-:W-:Y:S02]  /*87e0*/  FSEL R28, R17, 0.041666727513074874878, !P1 ;  /* 0x3d2aaabb111c7808 */ /* 0x000fe40004800000 */
        /* <DEDUP_REMOVED lines=12> */
[----:B0-----:R-:W-:Y:S01]  /*88b0*/  FMUL R22, R22, R15 ;  /* 0x0000000f16167220 */ /* 0x001fe20000400000 */
[----:B------:R-:W0:Y:S04]  /*88c0*/  F2F.F32.F64 R23, R12 ;  /* 0x0000000c00177310 */ /* 0x000e280000301000 */
        /* <DEDUP_REMOVED lines=14> */
[----:B------:R-:W-:Y:S01]  /*89b0*/  IMAD.MOV.U32 R24, RZ, RZ, RZ ;  /* 0x000000ffff187224 */ /* 0x000fe200078e00ff */
[----:B------:R-:W0:Y:S01]  /*89c0*/  LDCU.64 UR40, c[0x4][URZ] ;  /* 0x01000000ff2877ac */ /* 0x000e220008000a00 */
[----:B------:R-:W-:Y:S01]  /*89d0*/  IMAD.MOV.U32 R21, RZ, RZ, RZ ;  /* 0x000000ffff157224 */ /* 0x000fe200078e00ff */
[----:B------:R-:W-:-:S06]  /*89e0*/  UMOV UR49, URZ ;  /* 0x000000ff00317c82 */ /* 0x000fcc0008000000 */
.L_x_67:
[----:B0-----:R-:W-:-:S06]  /*89f0*/  UIMAD.WIDE.U32 UR42, UR49, 0x4, UR40 ;  /* 0x00000004312a78a5 */ /* 0x001fcc000f8e0028 */
[----:B------:R-:W-:Y:S02]  /*8a00*/  IMAD.U32 R12, RZ, RZ, UR42 ;  /* 0x0000002aff0c7e24 */ /* 0x000fe4000f8e00ff */
[----:B------:R-:W-:-:S05]  /*8a10*/  IMAD.U32 R13, RZ, RZ, UR43 ;  /* 0x0000002bff0d7e24 */ /* 0x000fca000f8e00ff */
[----:B------:R-:W2:Y:S01]  /*8a20*/  LDG.E.CONSTANT R12, desc[UR38][R12.64] ;  /* 0x000000260c0c7981 */ /* 0x000ea2000c1e9900 */
[----:B------:R-:W-:Y:S02]  /*8a30*/  ULEA UR42, UR49, UR8, 0x2 ;  /* 0x00000008312a7291 */ /* 0x000fe4000f8e10ff */
[----:B------:R-:W-:-:S04]  /*8a40*/  UIADD3 UR49, UPT, UPT, UR49, 0x1, URZ ;  /* 0x0000000131317890 */ /* 0x000fc8000fffe0ff */
[----:B------:R-:W-:Y:S01]  /*8a50*/  UISETP.NE.AND UP0, UPT, UR49, 0x6, UPT ;  /* 0x000000063100788c */ /* 0x000fe2000bf05270 */
[----:B-12---:R-:W-:-:S03]  /*8a60*/  IMAD.WIDE.U32 R14, R12, UR31, RZ ;  /* 0x0000001f0c0e7c25 */ /* 0x006fc6000f8e00ff */
[----:B------:R-:W-:-:S05]  /*8a70*/  IADD3 R14, P1, PT, R14, R24, RZ ;  /* 0x000000180e0e7210 */ /* 0x000fca0007f3e0ff */
[----:B------:R1:W-:Y:S01]  /*8a80*/  STL [UR42], R14 ;  /* 0x0000000eff007987 */ /* 0x0003e2000810082a */
[----:B------:R-:W-:Y:S01]  /*8a90*/  IMAD.X R24, R15, 0x1, R21, P1 ;  /* 0x000000010f187824 */ /* 0x000fe200008e0615 */
[----:B------:R-:W-:Y:S06]  /*8aa0*/  BRA.U UP0, `(.L_x_67) ;  /* 0xfffffffd00d07547 */ /* 0x000fec000b83ffff */
        /* <DEDUP_REMOVED lines=13> */
[----:B-1----:R-:W-:-:S04]  /*8b80*/  SHF.R.S32.HI R14, RZ, 0x1f, R21 ;  /* 0x0000001fff0e7819 */ /* 0x002fc80000011415 */
        /* <DEDUP_REMOVED lines=8> */
[----:B01----:R-:W-:-:S09]  /*8c10*/  FSEL R20, -R14, R14, !P1 ;  /* 0x0000000e0e147208 */ /* 0x003fd20004800100 */
.L_x_66:
        /* <DEDUP_REMOVED lines=22> */
[----:B------:R-:W-:-:S07]  /*8d80*/  FFMA R19, R12, R22, R19 ;  /* 0x000000160c137223 */ /* 0x000fce0000000013 */
.L_x_35:
[----:B------:R-:W-:-:S04]  /*8d90*/  ULEA UR6, UR6, -UR6, 0x1 ;  /* 0x8000000606067291 */ /* 0x000fc8000f8e08ff */
[----:B------:R-:W-:-:S04]  /*8da0*/  UIADD3 UR6, UPT, UPT, UR6, 0x1, URZ ;  /* 0x0000000106067890 */ /* 0x000fc8000fffe0ff */
[----:B------:R-:W-:-:S09]  /*8db0*/  UISETP.NE.AND UP0, UPT, UR6, 0x8, UPT ;  /* 0x000000080600788c */ /* 0x000fd2000bf05270 */
[----:B------:R-:W-:Y:S05]  /*8dc0*/  BRA.U UP0, `(.L_x_68) ;  /* 0xffffff7d00c47547 */ /* 0x000fea000b83ffff */
[----:B------:R-:W-:Y:S02]  /*8dd0*/  R2UR UR6, R0 ;  /* 0x00000000000672ca */ /* 0x000fe400000e0000 */
[----:B------:R-:W-:-:S11]  /*8de0*/  R2UR UR9, R3 ;  /* 0x00000000030972ca */ /* 0x000fd600000e0000 */
[----:B------:R-:W-:-:S04]  /*8df0*/  UIADD3 UR6, UPT, UPT, UR6, 0x100, URZ ;  /* 0x0000010006067890 */ /* 0x000fc8000fffe0ff */
[----:B------:R-:W-:-:S04]  /*8e00*/  ULEA UR6, UR9, UR6, 0x18 ;  /* 0x0000000609067291 */ /* 0x000fc8000f8ec0ff */
[----:B------:R-:W-:-:S04]  /*8e10*/  ULEA UR6, UR4, UR6, 0x5 ;  /* 0x0000000604067291 */ /* 0x000fc8000f8e28ff */
[----:B------:R-:W-:Y:S02]  /*8e20*/  ULEA UR6, UR5, UR6, 0x2 ;  /* 0x0000000605067291 */ /* 0x000fe4000f8e10ff */
[----:B------:R-:W-:-:S04]  /*8e30*/  UIADD3 UR5, UPT, UPT, UR5, 0x1, URZ ;  /* 0x0000000105057890 */ /* 0x000fc8000fffe0ff */
[----:B------:R-:W-:-:S03]  /*8e40*/  UISETP.NE.AND UP0, UPT, UR5, 0x8, UPT ;  /* 0x000000080500788c */ /* 0x000fc6000bf05270 */
[----:B------:R1:W-:Y:S06]  /*8e50*/  STS [UR6], R19 ;  /* 0x00000013ff007988 */ /* 0x0003ec0008000806 */
[----:B------:R-:W-:Y:S05]  /*8e60*/  BRA.U UP0, `(.L_x_69) ;  /* 0xffffff7100fc7547 */ /* 0x000fea000b83ffff */
[----:B------:R-:W-:-:S04]  /*8e70*/  UIADD3 UR4, UPT, UPT, UR4, 0x1, URZ ;  /* 0x0000000104047890 */ /* 0x000fc8000fffe0ff */
[----:B------:R-:W-:-:S09]  /*8e80*/  UISETP.NE.AND UP0, UPT, UR4, 0x8, UPT ;  /* 0x000000080400788c */ /* 0x000fd2000bf05270 */
[----:B------:R-:W-:Y:S05]  /*8e90*/  BRA.U UP0, `(.L_x_70) ;  /* 0xffffff7100ec7547 */ /* 0x000fea000b83ffff */
.L_x_1:
[----:B------:R-:W-:Y:S05]  /*8ea0*/  BSYNC.RECONVERGENT B0 ;  /* 0x0000000000007941 */ /* 0x000fea0003800200 */
.L_x_0:
[----:B------:R-:W-:Y:S06]  /*8eb0*/  BAR.SYNC.DEFER_BLOCKING 0x0 ;  /* 0x0000000000007b1d */ /* 0x000fec0000010000 */
[----:B------:R-:W-:Y:S05]  /*8ec0*/  @!P0 EXIT ;  /* 0x000000000000894d */ /* 0x000fea0003800000 */
[----:B0-----:R-:W0:Y:S01]  /*8ed0*/  S2R R4, SR_TID.Y ;  /* 0x0000000000047919 */ /* 0x001e220000002200 */
[----:B------:R-:W-:Y:S01]  /*8ee0*/  VIADD R0, R0, 0x100 ;  /* 0x0000010000007836 */ /* 0x000fe20000000000 */
[----:B------:R-:W2:Y:S01]  /*8ef0*/  LDCU UR4, c[0x0][0x390] ;  /* 0x00007200ff0477ac */ /* 0x000ea20008000800 */
[----:B------:R-:W3:Y:S03]  /*8f00*/  S2R R7, SR_TID.X ;  /* 0x0000000000077919 */ /* 0x000ee60000002100 */
[----:B------:R-:W-:Y:S01]  /*8f10*/  LEA R3, R3, R0, 0x18 ;  /* 0x0000000003037211 */ /* 0x000fe200078ec0ff */
[----:B------:R-:W4:Y:S01]  /*8f20*/  S2R R9, SR_CTAID.Y ;  /* 0x0000000000097919 */ /* 0x000f220000002600 */
[----:B------:R-:W5:Y:S03]  /*8f30*/  S2R R6, SR_CTAID.X ;  /* 0x0000000000067919 */ /* 0x000f660000002500 */
[----:B0-----:R-:W-:-:S02]  /*8f40*/  IMAD R0, R4, 0x20, R3 ;  /* 0x0000002004007824 */ /* 0x001fc400078e0203 */
[----:B------:R-:W0:Y:S02]  /*8f50*/  LDC.64 R2, c[0x0][0x388] ;  /* 0x0000e200ff027b82 */ /* 0x000e240000000a00 */
[----:B---3--:R-:W-:Y:S02]  /*8f60*/  IMAD R0, R7, 0x4, R0 ;  /* 0x0000000407007824 */ /* 0x008fe400078e0200 */
[----:B----4-:R-:W-:-:S03]  /*8f70*/  IMAD R9, R9, 0x8, R4 ;  /* 0x0000000809097824 */ /* 0x010fc600078e0204 */
[----:B------:R-:W3:Y:S01]  /*8f80*/  LDS R5, [R0] ;  /* 0x0000000000057984 */ /* 0x000ee20000000800 */
[----:B-----5:R-:W-:-:S04]  /*8f90*/  IMAD R6, R6, 0x8, R7 ;  /* 0x0000000806067824 */ /* 0x020fc800078e0207 */
[----:B--2---:R-:W-:-:S04]  /*8fa0*/  IMAD R9, R9, UR4, R6 ;  /* 0x0000000409097c24 */ /* 0x004fc8000f8e0206 */
[----:B0-----:R-:W-:-:S05]  /*8fb0*/  IMAD.WIDE.U32 R2, R9, 0x4, R2 ;  /* 0x0000000409027825 */ /* 0x001fca00078e0002 */
[----:B---3--:R-:W-:Y:S01]  /*8fc0*/  STG.E desc[UR38][R2.64], R5 ;  /* 0x0000000502007986 */ /* 0x008fe2000c101926 */
[----:B------:R-:W-:Y:S05]  /*8fd0*/  EXIT ;  /* 0x000000000000794d */ /* 0x000fea0003800000 */
.L_x_71:
[----:B------:R-:W-:-:S00]  /*8fe0*/  BRA `(.L_x_71) ;  /* 0xfffffffc00fc7947 */ /* 0x000fc0000383ffff */
[----:B------:R-:W-:-:S00]  /*8ff0*/  NOP ;  /* 0x0000000000007918 */ /* 0x000fc00000000000 */
        /* <DEDUP_REMOVED lines=8> */
.L_x_72:


//--------------------- .nv.global.init           --------------------------
	.section	.nv.global.init,"aw",@progbits
	.align	4
.nv.global.init:
	.type		__cudart_i2opi_f,@object
	.size		__cudart_i2opi_f,(.L_0 - __cudart_i2opi_f)
__cudart_i2opi_f:
        /*0000*/ 	.byte	0x41, 0x90, 0x43, 0x3c, 0x99, 0x95, 0x62, 0xdb, 0xc0, 0xdd, 0x34, 0xf5, 0xd1, 0x57, 0x27, 0xfc
        /*0010*/ 	.byte	0x29, 0x15, 0x44, 0x4e, 0x6e, 0x83, 0xf9, 0xa2
.L_0:


//--------------------- .nv.shared._Z14process_blocksPfS_ii --------------------------
	.section	.nv.shared._Z14process_blocksPfS_ii,"aw",@nobits
	.sectionflags	@""
	.align	4
.nv.shared._Z14process_blocksPfS_ii:
	.zero		1536


//--------------------- .nv.shared.reserved.0     --------------------------
	.section	.nv.shared.reserved.0,"aw",@nobits
	.weak		__nv_reservedSMEM_offset_0_alias
	.size		__nv_reservedSMEM_offset_0_alias, 0, 64
	.other		__nv_reservedSMEM_offset_0_alias,@"STO_CUDA_RESERVED_SHARED STV_DEFAULT"
__nv_reservedSMEM_offset_0_alias:
	.zero		0
	.zero		64


//--------------------- .nv.constant0._Z14process_blocksPfS_ii --------------------------
	.section	.nv.constant0._Z14process_blocksPfS_ii,"a",@progbits
	.sectionflags	@""
	.align	4
.nv.constant0._Z14process_blocksPfS_ii:
	.zero		920


//--------------------- SYMBOLS --------------------------

	.type		.nv.reservedSmem.offset0,@object
	.size		.nv.reservedSmem.offset0,0x4
	.type		.nv.reservedSmem.cap,@object
	.size		.nv.reservedSmem.cap,0x4
